# CuTe-DSL kernel — source=cudnn_frontend_dsl family=gemm_swiglu_bs
# config = {"ab_dtype": "Float8E4M3FN", "sf_vec": 32, "vector_f32": false, "mma_mn": [128, 256], "cluster_mn": [2, 1]}


// ===== COMPILED SASS (sm_100a) =====

	.target	sm_100a

	.elftype	@"ET_EXEC"


//--------------------- .note.nv.tkinfo           --------------------------
	.section	.note.nv.tkinfo,"",@"SHT_NOTE"
	.sectionflags	@"SHF_NOTE_NV_TKINFO"
	.tkinfo
        /*0018*/ 	.word	0x00000081
        /*0030*/ 	.string	""
        /*0030*/ 	.string	"ptxas"
        /*0030*/ 	.string	"Cuda compilation tools, release 12.9, V12.9.83"
        /*0030*/ 	.string	"Build system must define TOOLS_VERSION_EXTENDED"
        /*0030*/ 	.string	"-O 3 -arch sm_100a "



//--------------------- .note.nv.cuver            --------------------------
	.section	.note.nv.cuver,"",@"SHT_NOTE"
	.sectionflags	@"SHF_NOTE_NV_CUVER"
        /*0018*/ 	.short	0x0001
        /*001a*/ 	.short	0x0064
        /*001c*/ 	.short	0x0001
        /*001e*/ 	.short	0x0000
        /*0020*/ 	.short	0x0001
        /*0022*/ 	.short	0x0000


//--------------------- .nv.info                  --------------------------
	.section	.nv.info,"",@"SHT_CUDA_INFO"
	.align	4


	//----- nvinfo : EIATTR_REGCOUNT
	.align		4
        /*0000*/ 	.byte	0x04, 0x2f
        /*0002*/ 	.short	(.L_4 - .L_3)
	.align		4
.L_3:
        /*0004*/ 	.word	index@(kernel_cutlass_kernel_cudnngemm_swigludense_blockscaled_gemm_persistent_swiglu_interleaved_quantSm100BlockScaledPersistentDenseGemmKernel_object_at__TiledMMA_ThrLayoutVMNK11110000_Permuta_0)
        /*0008*/ 	.word	0x00000060


	//----- nvinfo : EIATTR_FRAME_SIZE
	.align		4
.L_4:
        /*000c*/ 	.byte	0x04, 0x11
        /*000e*/ 	.short	(.L_6 - .L_5)
	.align		4
.L_5:
        /*0010*/ 	.word	index@($__internal_2_$__cuda_sm10x_tcgen05_guardrail_trap_unallocated_columns_being_dealloced)
        /*0014*/ 	.word	0x00000000


	//----- nvinfo : EIATTR_FRAME_SIZE
	.align		4
.L_6:
        /*0018*/ 	.byte	0x04, 0x11
        /*001a*/ 	.short	(.L_8 - .L_7)
	.align		4
.L_7:
        /*001c*/ 	.word	index@($__internal_1_$__cuda_sm10x_tcgen05_guardrail_trap_phase_invalid_during_alloc)
        /*0020*/ 	.word	0x00000000


	//----- nvinfo : EIATTR_FRAME_SIZE
	.align		4
.L_8:
        /*0024*/ 	.byte	0x04, 0x11
        /*0026*/ 	.short	(.L_10 - .L_9)
	.align		4
.L_9:
        /*0028*/ 	.word	index@($__internal_0_$__cuda_sm10x_tcgen05_guardrail_trap_col_being_dealloced_not_returned_by_alloc)
        /*002c*/ 	.word	0x00000000


	//----- nvinfo : EIATTR_FRAME_SIZE
	.align		4
.L_10:
        /*0030*/ 	.byte	0x04, 0x11
        /*0032*/ 	.short	(.L_12 - .L_11)
	.align		4
.L_11:
        /*0034*/ 	.word	index@(kernel_cutlass_kernel_cudnngemm_swigludense_blockscaled_gemm_persistent_swiglu_interleaved_quantSm100BlockScaledPersistentDenseGemmKernel_object_at__TiledMMA_ThrLayoutVMNK11110000_Permuta_0)
        /*0038*/ 	.word	0x00000000


	//----- nvinfo : EIATTR_MIN_STACK_SIZE
	.align		4
.L_12:
        /*003c*/ 	.byte	0x04, 0x12
        /*003e*/ 	.short	(.L_14 - .L_13)
	.align		4
.L_13:
        /*0040*/ 	.word	index@(kernel_cutlass_kernel_cudnngemm_swigludense_blockscaled_gemm_persistent_swiglu_interleaved_quantSm100BlockScaledPersistentDenseGemmKernel_object_at__TiledMMA_ThrLayoutVMNK11110000_Permuta_0)
        /*0044*/ 	.word	0x00000000
.L_14:


//--------------------- .nv.info.kernel_cutlass_kernel_cudnngemm_swigludense_blockscaled_gemm_persistent_swiglu_interleaved_quantSm100BlockScaledPersistentDenseGemmKernel_object_at__TiledMMA_ThrLayoutVMNK11110000_Permuta_0 --------------------------
	.section	.nv.info.kernel_cutlass_kernel_cudnngemm_swigludense_blockscaled_gemm_persistent_swiglu_interleaved_quantSm100BlockScaledPersistentDenseGemmKernel_object_at__TiledMMA_ThrLayoutVMNK11110000_Permuta_0,"",@"SHT_CUDA_INFO"
	.sectionflags	@""
	.align	4


	//----- nvinfo : EIATTR_CUDA_API_VERSION
	.align		4
        /*0000*/ 	.byte	0x04, 0x37
        /*0002*/ 	.short	(.L_16 - .L_15)
.L_15:
        /*0004*/ 	.word	0x00000081


	//----- nvinfo : EIATTR_KPARAM_INFO
	.align		4
.L_16:
        /*0008*/ 	.byte	0x04, 0x17
        /*000a*/ 	.short	(.L_18 - .L_17)
.L_17:
        /*000c*/ 	.word	0x00000000
        /*0010*/ 	.short	0x000b
        /*0012*/ 	.short	0x0364
        /*0014*/ 	.byte	0x00, 0xf0, 0x11, 0x00


	//----- nvinfo : EIATTR_KPARAM_INFO
	.align		4
.L_18:
        /*0018*/ 	.byte	0x04, 0x17
        /*001a*/ 	.short	(.L_20 - .L_19)
.L_19:
        /*001c*/ 	.word	0x00000000
        /*0020*/ 	.short	0x000a
        /*0022*/ 	.short	0x0358
        /*0024*/ 	.byte	0x00, 0xf0, 0x31, 0x00


	//----- nvinfo : EIATTR_KPARAM_INFO
	.align		4
.L_20:
        /*0028*/ 	.byte	0x04, 0x17
        /*002a*/ 	.short	(.L_22 - .L_21)
.L_21:
        /*002c*/ 	.word	0x00000000
        /*0030*/ 	.short	0x0009
        /*0032*/ 	.short	0x034c
        /*0034*/ 	.byte	0x00, 0xf0, 0x31, 0x00


	//----- nvinfo : EIATTR_KPARAM_INFO
	.align		4
.L_22:
        /*0038*/ 	.byte	0x04, 0x17
        /*003a*/ 	.short	(.L_24 - .L_23)
.L_23:
        /*003c*/ 	.word	0x00000000
        /*0040*/ 	.short	0x0008
        /*0042*/ 	.short	0x0340
        /*0044*/ 	.byte	0x00, 0xf0, 0x31, 0x00


	//----- nvinfo : EIATTR_KPARAM_INFO
	.align		4
.L_24:
        /*0048*/ 	.byte	0x04, 0x17
        /*004a*/ 	.short	(.L_26 - .L_25)
.L_25:
        /*004c*/ 	.word	0x00000000
        /*0050*/ 	.short	0x0007
        /*0052*/ 	.short	0x02c0
        /*0054*/ 	.byte	0x00, 0xf0, 0x01, 0x02


	//----- nvinfo : EIATTR_KPARAM_INFO
	.align		4
.L_26:
        /*0058*/ 	.byte	0x04, 0x17
        /*005a*/ 	.short	(.L_28 - .L_27)
.L_27:
        /*005c*/ 	.word	0x00000000
        /*0060*/ 	.short	0x0006
        /*0062*/ 	.short	0x0240
        /*0064*/ 	.byte	0x00, 0xf0, 0x01, 0x02


	//----- nvinfo : EIATTR_KPARAM_INFO
	.align		4
.L_28:
        /*0068*/ 	.byte	0x04, 0x17
        /*006a*/ 	.short	(.L_30 - .L_29)
.L_29:
        /*006c*/ 	.word	0x00000000
        /*0070*/ 	.short	0x0005
        /*0072*/ 	.short	0x01c0
        /*0074*/ 	.byte	0x00, 0xf0, 0x01, 0x02


	//----- nvinfo : EIATTR_KPARAM_INFO
	.align		4
.L_30:
        /*0078*/ 	.byte	0x04, 0x17
        /*007a*/ 	.short	(.L_32 - .L_31)
.L_31:
        /*007c*/ 	.word	0x00000000
        /*0080*/ 	.short	0x0004
        /*0082*/ 	.short	0x0140
        /*0084*/ 	.byte	0x00, 0xf0, 0x01, 0x02


	//----- nvinfo : EIATTR_KPARAM_INFO
	.align		4
.L_32:
        /*0088*/ 	.byte	0x04, 0x17
        /*008a*/ 	.short	(.L_34 - .L_33)
.L_33:
        /*008c*/ 	.word	0x00000000
        /*0090*/ 	.short	0x0003
        /*0092*/ 	.short	0x00c0
        /*0094*/ 	.byte	0x00, 0xf0, 0x01, 0x02


	//----- nvinfo : EIATTR_KPARAM_INFO
	.align		4
.L_34:
        /*0098*/ 	.byte	0x04, 0x17
        /*009a*/ 	.short	(.L_36 - .L_35)
.L_35:
        /*009c*/ 	.word	0x00000000
        /*00a0*/ 	.short	0x0002
        /*00a2*/ 	.short	0x0040
        /*00a4*/ 	.byte	0x00, 0xf0, 0x01, 0x02


	//----- nvinfo : EIATTR_KPARAM_INFO
	.align		4
.L_36:
        /*00a8*/ 	.byte	0x04, 0x17
        /*00aa*/ 	.short	(.L_38 - .L_37)
.L_37:
        /*00ac*/ 	.word	0x00000000
        /*00b0*/ 	.short	0x0001
        /*00b2*/ 	.short	0x000c
        /*00b4*/ 	.byte	0x00, 0xf0, 0x31, 0x00


	//----- nvinfo : EIATTR_KPARAM_INFO
	.align		4
.L_38:
        /*00b8*/ 	.byte	0x04, 0x17
        /*00ba*/ 	.short	(.L_40 - .L_39)
.L_39:
        /*00bc*/ 	.word	0x00000000
        /*00c0*/ 	.short	0x0000
        /*00c2*/ 	.short	0x0000
        /*00c4*/ 	.byte	0x00, 0xf0, 0x31, 0x00


	//----- nvinfo : EIATTR_AT_ENTRY_FRAGMENTS
	.align		4
.L_40:
        /*00c8*/ 	.byte	0x04, 0x4f
        /*00ca*/ 	.short	(.L_42 - .L_41)


	//   ....[0]....
.L_41:
        /*00cc*/ 	.word	0x00000004


	//----- nvinfo : EIATTR_RESERVED_SMEM_USED
	.align		4
.L_42:
        /*00d0*/ 	.byte	0x01, 0x41
	.zero		2


	//----- nvinfo : EIATTR_SPARSE_MMA_MASK
	.align		4
        /*00d4*/ 	.byte	0x03, 0x50
        /*00d6*/ 	.short	0x0000


	//----- nvinfo : EIATTR_TCGEN05_1CTA_USED
	.align		4
        /*00d8*/ 	.byte	0x01, 0x51
	.zero		2


	//----- nvinfo : EIATTR_MAXREG_COUNT
	.align		4
        /*00dc*/ 	.byte	0x03, 0x1b
        /*00de*/ 	.short	0x00ff


	//----- nvinfo : EIATTR_NUM_BARRIERS
	.align		4
        /*00e0*/ 	.byte	0x02, 0x4c
        /*00e2*/ 	.byte	0x03
	.zero		1


	//----- nvinfo : EIATTR_INT_WARP_WIDE_INSTR_OFFSETS
	.align		4
        /*00e4*/ 	.byte	0x04, 0x31
        /*00e6*/ 	.short	(.L_44 - .L_43)


	//   ....[0]....
.L_43:
        /*00e8*/ 	.word	0x00003dc0


	//   ....[1]....
        /*00ec*/ 	.word	0x00003e00


	//----- nvinfo : EIATTR_COOP_GROUP_MASK_REGIDS
	.align		4
.L_44:
        /*00f0*/ 	.byte	0x04, 0x29
        /*00f2*/ 	.short	(.L_46 - .L_45)


	//   ....[0]....
.L_45:
        /*00f4*/ 	.word	0xffffffff


	//   ....[1]....
        /*00f8*/ 	.word	0xffffffff


	//   ....[2]....
        /*00fc*/ 	.word	0xffffffff


	//   ....[3]....
        /*0100*/ 	.word	0xffffffff


	//   ....[4]....
        /*0104*/ 	.word	0xffffffff


	//----- nvinfo : EIATTR_COOP_GROUP_INSTR_OFFSETS
	.align		4
.L_46:
        /*0108*/ 	.byte	0x04, 0x28
        /*010a*/ 	.short	(.L_48 - .L_47)


	//   ....[0]....
.L_47:
        /*010c*/ 	.word	0x000004b0


	//   ....[1]....
        /*0110*/ 	.word	0x00001940


	//   ....[2]....
        /*0114*/ 	.word	0x00001c00


	//   ....[3]....
        /*0118*/ 	.word	0x00003c50


	//   ....[4]....
        /*011c*/ 	.word	0x00003eb0


	//----- nvinfo : EIATTR_VRC_CTA_INIT_COUNT
	.align		4
.L_48:
        /*0120*/ 	.byte	0x02, 0x4a
        /*0122*/ 	.byte	0x80
	.zero		1


	//----- nvinfo : EIATTR_MBARRIER_INSTR_OFFSETS
	.align		4
        /*0124*/ 	.byte	0x04, 0x39
        /*0126*/ 	.short	(.L_50 - .L_49)


	//   ....[0]....
.L_49:
        /*0128*/ 	.word	0x00000360
        /*012c*/ 	.word	0x000000ff
        /*0130*/ 	.word	0x00000000
        /*0134*/ 	.short	0x0100
        /*0136*/ 	.byte	0x0e
	.zero		1


	//   ....[1]....
        /*0138*/ 	.word	0x00000370
        /*013c*/ 	.word	0x000000ff
        /*0140*/ 	.word	0x00000008
        /*0144*/ 	.short	0x0100
        /*0146*/ 	.byte	0x0e
	.zero		1


	//   ....[2]....
        /*0148*/ 	.word	0x00000380
        /*014c*/ 	.word	0x000000ff
        /*0150*/ 	.word	0x00000010
        /*0154*/ 	.short	0x0100
        /*0156*/ 	.byte	0x0e
	.zero		1


	//   ....[3]....
        /*0158*/ 	.word	0x00000390
        /*015c*/ 	.word	0x000000ff
        /*0160*/ 	.word	0x00000018
        /*0164*/ 	.short	0x0100
        /*0166*/ 	.byte	0x0e
	.zero		1


	//   ....[4]....
        /*0168*/ 	.word	0x000003d0
        /*016c*/ 	.word	0x000000ff
        /*0170*/ 	.word	0x00000020
        /*0174*/ 	.short	0x0100
        /*0176*/ 	.byte	0x05
	.zero		1


	//   ....[5]....
        /*0178*/ 	.word	0x00000460
        /*017c*/ 	.word	0x000000ff
        /*0180*/ 	.word	0x00000028
        /*0184*/ 	.short	0x0100
        /*0186*/ 	.byte	0x05
	.zero		1


	//   ....[6]....
        /*0188*/ 	.word	0x000008c0
        /*018c*/ 	.word	0x000000ff
        /*0190*/ 	.word	0x00000010
        /*0194*/ 	.short	0x010a
        /*0196*/ 	.byte	0x07
	.zero		1


	//   ....[7]....
        /*0198*/ 	.word	0x00000af0
        /*019c*/ 	.word	0x000000ff
        /*01a0*/ 	.word	0x00000010
        /*01a4*/ 	.short	0x010a
        /*01a6*/ 	.byte	0x19
	.zero		1


	//   ....[8]....
        /*01a8*/ 	.word	0x00000c50
        /*01ac*/ 	.word	0x000000ff
        /*01b0*/ 	.word	0x00000010
        /*01b4*/ 	.short	0x010a
        /*01b6*/ 	.byte	0x20
	.zero		1


	//   ....[9]....
        /*01b8*/ 	.word	0x00000ef0
        /*01bc*/ 	.word	0x00000003
        /*01c0*/ 	.word	0x00000010
        /*01c4*/ 	.short	0x010a
        /*01c6*/ 	.byte	0xff
	.zero		1


	//   ....[10]....
        /*01c8*/ 	.word	0x00001470
        /*01cc*/ 	.word	0x000000ff
        /*01d0*/ 	.word	0x00000000
        /*01d4*/ 	.short	0x010a
        /*01d6*/ 	.byte	0x11
	.zero		1


	//   ....[11]....
        /*01d8*/ 	.word	0x00001480
        /*01dc*/ 	.word	0x000000ff
        /*01e0*/ 	.word	0x00000028
        /*01e4*/ 	.short	0x010a
        /*01e6*/ 	.byte	0x0c
	.zero		1


	//   ....[12]....
        /*01e8*/ 	.word	0x00001690
        /*01ec*/ 	.word	0x000000ff
        /*01f0*/ 	.word	0x00000000
        /*01f4*/ 	.short	0x010a
        /*01f6*/ 	.byte	0x11
	.zero		1


	//   ....[13]....
        /*01f8*/ 	.word	0x000017e0
        /*01fc*/ 	.word	0x000000ff
        /*0200*/ 	.word	0x00000000
        /*0204*/ 	.short	0x010a
        /*0206*/ 	.byte	0x11
	.zero		1


	//   ....[14]....
        /*0208*/ 	.word	0x000018d0
        /*020c*/ 	.word	0x00000005
        /*0210*/ 	.word	0x00000028
        /*0214*/ 	.short	0x010a
        /*0216*/ 	.byte	0xff
	.zero		1


	//   ....[15]....
        /*0218*/ 	.word	0x00001f60
        /*021c*/ 	.word	0x000000ff
        /*0220*/ 	.word	0x00000020
        /*0224*/ 	.short	0x010a
        /*0226*/ 	.byte	0x0b
	.zero		1


	//   ....[16]....
        /*0228*/ 	.word	0x00003a30
        /*022c*/ 	.word	0x000000ff
        /*0230*/ 	.word	0x00000028
        /*0234*/ 	.short	0x0101
        /*0236*/ 	.byte	0x07
	.zero		1


	//   ....[17]....
        /*0238*/ 	.word	0x00003f20
        /*023c*/ 	.word	0x00000000
        /*0240*/ 	.word	0x00000010
        /*0244*/ 	.short	0x010a
        /*0246*/ 	.byte	0xff
	.zero		1


	//   ....[18]....
        /*0248*/ 	.word	0x00003f80
        /*024c*/ 	.word	0x00000003
        /*0250*/ 	.word	0x00000010
        /*0254*/ 	.short	0x010a
        /*0256*/ 	.byte	0xff
	.zero		1


	//   ....[19]....
        /*0258*/ 	.word	0x00004000
        /*025c*/ 	.word	0x00000000
        /*0260*/ 	.word	0x00000028
        /*0264*/ 	.short	0x010a
        /*0266*/ 	.byte	0xff
	.zero		1


	//   ....[20]....
        /*0268*/ 	.word	0x00004080
        /*026c*/ 	.word	0x00000000
        /*0270*/ 	.word	0x00000000
        /*0274*/ 	.short	0x010a
        /*0276*/ 	.byte	0xff
	.zero		1


	//   ....[21]....
        /*0278*/ 	.word	0x000040e0
        /*027c*/ 	.word	0x00000005
        /*0280*/ 	.word	0x00000028
        /*0284*/ 	.short	0x010a
        /*0286*/ 	.byte	0xff
	.zero		1


	//   ....[22]....
        /*0288*/ 	.word	0x00004150
        /*028c*/ 	.word	0x00000000
        /*0290*/ 	.word	0x00000020
        /*0294*/ 	.short	0x010a
        /*0296*/ 	.byte	0xff
	.zero		1


	//----- nvinfo : EIATTR_NUM_MBARRIERS
	.align		4
.L_50:
        /*0298*/ 	.byte	0x03, 0x38
        /*029a*/ 	.short	0x0006


	//----- nvinfo : EIATTR_EXIT_INSTR_OFFSETS
	.align		4
        /*029c*/ 	.byte	0x04, 0x1c
        /*029e*/ 	.short	(.L_52 - .L_51)


	//   ....[0]....
.L_51:
        /*02a0*/ 	.word	0x00001900


	//   ....[1]....
        /*02a4*/ 	.word	0x00003ee0


	//----- nvinfo : EIATTR_REQNTID
	.align		4
.L_52:
        /*02a8*/ 	.byte	0x04, 0x10
        /*02aa*/ 	.short	(.L_54 - .L_53)
.L_53:
        /*02ac*/ 	.word	0x000000c0
        /*02b0*/ 	.word	0x00000001
        /*02b4*/ 	.word	0x00000001


	//----- nvinfo : EIATTR_CRS_STACK_SIZE
	.align		4
.L_54:
        /*02b8*/ 	.byte	0x04, 0x1e
        /*02ba*/ 	.short	(.L_56 - .L_55)
.L_55:
        /*02bc*/ 	.word	0x00000000


	//----- nvinfo : EIATTR_CBANK_PARAM_SIZE
	.align		4
.L_56:
        /*02c0*/ 	.byte	0x03, 0x19
        /*02c2*/ 	.short	0x0368


	//----- nvinfo : EIATTR_PARAM_CBANK
	.align		4
        /*02c4*/ 	.byte	0x04, 0x0a
        /*02c6*/ 	.short	(.L_58 - .L_57)
	.align		4
.L_57:
        /*02c8*/ 	.word	index@(.nv.constant0.kernel_cutlass_kernel_cudnngemm_swigludense_blockscaled_gemm_persistent_swiglu_interleaved_quantSm100BlockScaledPersistentDenseGemmKernel_object_at__TiledMMA_ThrLayoutVMNK11110000_Permuta_0)
        /*02cc*/ 	.short	0x0380
        /*02ce*/ 	.short	0x0368


	//----- nvinfo : EIATTR_SW_WAR
	.align		4
.L_58:
        /*02d0*/ 	.byte	0x04, 0x36
        /*02d2*/ 	.short	(.L_60 - .L_59)
.L_59:
        /*02d4*/ 	.word	0x00000008
.L_60:


//--------------------- .nv.compat                --------------------------
	.section	.nv.compat,"",@"SHT_CUDA_COMPAT_INFO"
	.align	4
        /*0000*/ 	.byte	0x02, 0x02, 0x02, 0x00, 0x02, 0x05, 0x05, 0x00, 0x02, 0x03, 0x01, 0x00, 0x02, 0x06, 0x01, 0x00


//--------------------- .nv.callgraph             --------------------------
	.section	.nv.callgraph,"",@"SHT_CUDA_CALLGRAPH"
	.align	4
	.sectionentsize	8
	.align		4
        /*0000*/ 	.word	0x00000000
	.align		4
        /*0004*/ 	.word	0xffffffff
	.align		4
        /*0008*/ 	.word	0x00000000
	.align		4
        /*000c*/ 	.word	0xfffffffe
	.align		4
        /*0010*/ 	.word	0x00000000
	.align		4
        /*0014*/ 	.word	0xfffffffd
	.align		4
        /*0018*/ 	.word	0x00000000
	.align		4
        /*001c*/ 	.word	0xfffffffc


//--------------------- .text.kernel_cutlass_kernel_cudnngemm_swigludense_blockscaled_gemm_persistent_swiglu_interleaved_quantSm100BlockScaledPersistentDenseGemmKernel_object_at__TiledMMA_ThrLayoutVMNK11110000_Permuta_0 --------------------------
	.section	.text.kernel_cutlass_kernel_cudnngemm_swigludense_blockscaled_gemm_persistent_swiglu_interleaved_quantSm100BlockScaledPersistentDenseGemmKernel_object_at__TiledMMA_ThrLayoutVMNK11110000_Permuta_0,"ax",@progbits
	.align	128
        .global         kernel_cutlass_kernel_cudnngemm_swigludense_blockscaled_gemm_persistent_swiglu_interleaved_quantSm100BlockScaledPersistentDenseGemmKernel_object_at__TiledMMA_ThrLayoutVMNK11110000_Permuta_0
        .type           kernel_cutlass_kernel_cudnngemm_swigludense_blockscaled_gemm_persistent_swiglu_interleaved_quantSm100BlockScaledPersistentDenseGemmKernel_object_at__TiledMMA_ThrLayoutVMNK11110000_Permuta_0,@function
        .size           kernel_cutlass_kernel_cudnngemm_swigludense_blockscaled_gemm_persistent_swiglu_interleaved_quantSm100BlockScaledPersistentDenseGemmKernel_object_at__TiledMMA_ThrLayoutVMNK11110000_Permuta_0,(.L_x_49 - kernel_cutlass_kernel_cudnngemm_swigludense_blockscaled_gemm_persistent_swiglu_interleaved_quantSm100BlockScaledPersistentDenseGemmKernel_object_at__TiledMMA_ThrLayoutVMNK11110000_Permuta_0)
        .other          kernel_cutlass_kernel_cudnngemm_swigludense_blockscaled_gemm_persistent_swiglu_interleaved_quantSm100BlockScaledPersistentDenseGemmKernel_object_at__TiledMMA_ThrLayoutVMNK11110000_Permuta_0,@"STO_CUDA_ENTRY STV_DEFAULT"
kernel_cutlass_kernel_cudnngemm_swigludense_blockscaled_gemm_persistent_swiglu_interleaved_quantSm100BlockScaledPersistentDenseGemmKernel_object_at__TiledMMA_ThrLayoutVMNK11110000_Permuta_0:
.text.kernel_cutlass_kernel_cudnngemm_swigludense_blockscaled_gemm_persistent_swiglu_interleaved_quantSm100BlockScaledPersistentDenseGemmKernel_object_at__TiledMMA_ThrLayoutVMNK11110000_Permuta_0:
[----:B------:R-:W1:Y:S01]  /*0000*/  LDC R1, c[0x0][0x37c] ;  /* 0x0000df00ff017b82 */ /* 0x000e620000000800 */
[----:B------:R-:W2:Y:S07]  /*0010*/  S2R R65, SR_TID.X ;  /* 0x0000000000417919 */ /* 0x000eae0000002100 */
[----:B------:R-:W3:Y:S01]  /*0020*/  S2UR UR12, SR_CgaCtaId ;  /* 0x00000000000c79c3 */ /* 0x000ee20000008800 */
[----:B------:R-:W-:Y:S01]  /*0030*/  UMOV UR10, 0x1 ;  /* 0x00000001000a7882 */ /* 0x000fe20000000000 */
[----:B------:R-:W-:Y:S01]  /*0040*/  UMOV UR26, 0x4 ;  /* 0x00000004001a7882 */ /* 0x000fe20000000000 */
[----:B------:R-:W4:Y:S01]  /*0050*/  LDCU.U8 UR7, c[0x0][0x382] ;  /* 0x00007040ff0777ac */ /* 0x000f220008000000 */
[----:B------:R-:W5:Y:S01]  /*0060*/  LDCU.U8 UR6, c[0x0][0x381] ;  /* 0x00007020ff0677ac */ /* 0x000f620008000000 */
[----:B---3--:R-:W-:Y:S01]  /*0070*/  ULEA.HI UR8, UR12, UR12, URZ, 0x1 ;  /* 0x0000000c0c087291 */ /* 0x008fe2000f8f08ff */
[----:B--2---:R-:W-:-:S04]  /*0080*/  SHF.R.U32.HI R65, RZ, 0x5, R65 ;  /* 0x00000005ff417819 */ /* 0x004fc80000011641 */
[C---:B------:R-:W-:Y:S02]  /*0090*/  R2UR UR4, R65.reuse ;  /* 0x00000000410472ca */ /* 0x040fe400000e0000 */
[----:B------:R-:W-:-:S11]  /*00a0*/  ISETP.NE.AND P0, PT, R65, 0x5, PT ;  /* 0x000000054100780c */ /* 0x000fd60003f05270 */
[----:B------:R-:W-:Y:S01]  /*00b0*/  UISETP.NE.AND UP6, UPT, UR4, URZ, UPT ;  /* 0x000000ff0400728c */ /* 0x000fe2000bfc5270 */
[----:B------:R-:W2:Y:S10]  /*00c0*/  LDCU UR4, c[0x0][0x36c] ;  /* 0x00006d80ff0477ac */ /* 0x000eb40008000800 */
[----:B------:R-:W-:Y:S01]  /*00d0*/  @!UP6 UMOV UR5, 0x400 ;  /* 0x000004000005e882 */ /* 0x000fe20000000000 */
[----:B------:R-:W-:-:S04]  /*00e0*/  @!UP6 UIADD3 UR10, UPT, UPT, -UR10, 0x100000, URZ ;  /* 0x001000000a0ae890 */ /* 0x000fc8000fffe1ff */
[----:B------:R-:W-:Y:S02]  /*00f0*/  @!UP6 USHF.L.U32 UR11, UR10, 0xb, URZ ;  /* 0x0000000b0a0be899 */ /* 0x000fe400080006ff */
[----:B------:R-:W-:Y:S02]  /*0100*/  @!UP6 USHF.L.U32 UR10, UR10, 0x1, URZ ;  /* 0x000000010a0ae899 */ /* 0x000fe400080006ff */
[----:B------:R-:W-:Y:S02]  /*0110*/  @!UP6 ULEA UR5, UR12, UR5, 0x18 ;  /* 0x000000050c05e291 */ /* 0x000fe4000f8ec0ff */
[----:B------:R-:W-:-:S04]  /*0120*/  @!UP6 UIADD3 UR26, UPT, UPT, -UR26, 0x100000, URZ ;  /* 0x001000001a1ae890 */ /* 0x000fc8000fffe1ff */
[----:B------:R-:W-:Y:S02]  /*0130*/  @!UP6 USHF.L.U32 UR27, UR26, 0xb, URZ ;  /* 0x0000000b1a1be899 */ /* 0x000fe400080006ff */
[----:B------:R-:W-:Y:S01]  /*0140*/  @!UP6 USHF.L.U32 UR26, UR26, 0x1, URZ ;  /* 0x000000011a1ae899 */ /* 0x000fe200080006ff */
[----:B-12-45:R-:W-:Y:S11]  /*0150*/  @P0 BRA `(.L_x_0) ;  /* 0x0000000000500947 */ /* 0x036ff60003800000 */
[----:B------:R-:W1:Y:S02]  /*0160*/  LDCU.64 UR14, c[0x0][0x348] ;  /* 0x00006900ff0e77ac */ /* 0x000e640008000a00 */
[----:B-1----:R-:W-:Y:S02]  /*0170*/  UIADD3 UR24, UP5, UPT, UR14, 0x40, URZ ;  /* 0x000000400e187890 */ /* 0x002fe4000ffbe0ff */
[----:B------:R-:W-:Y:S02]  /*0180*/  UIADD3 UR22, UP4, UPT, UR14, 0xc0, URZ ;  /* 0x000000c00e167890 */ /* 0x000fe4000ff9e0ff */
[----:B------:R-:W-:Y:S02]  /*0190*/  UIADD3 UR20, UP3, UPT, UR14, 0x140, URZ ;  /* 0x000001400e147890 */ /* 0x000fe4000ff7e0ff */
[----:B------:R-:W-:Y:S02]  /*01a0*/  UIADD3 UR18, UP2, UPT, UR14, 0x1c0, URZ ;  /* 0x000001c00e127890 */ /* 0x000fe4000ff5e0ff */
[----:B------:R-:W-:-:S02]  /*01b0*/  UIADD3 UR16, UP1, UPT, UR14, 0x240, URZ ;  /* 0x000002400e107890 */ /* 0x000fc4000ff3e0ff */
[----:B------:R-:W-:Y:S02]  /*01c0*/  UIADD3.X UR25, UPT, UPT, URZ, UR15, URZ, UP5, !UPT ;  /* 0x0000000fff197290 */ /* 0x000fe4000affe4ff */
[----:B------:R-:W-:Y:S02]  /*01d0*/  UIADD3 UR14, UP0, UPT, UR14, 0x2c0, URZ ;  /* 0x000002c00e0e7890 */ /* 0x000fe4000ff1e0ff */
[----:B------:R-:W-:Y:S02]  /*01e0*/  UIADD3.X UR23, UPT, UPT, URZ, UR15, URZ, UP4, !UPT ;  /* 0x0000000fff177290 */ /* 0x000fe4000a7fe4ff */
[----:B------:R-:W-:Y:S02]  /*01f0*/  UIADD3.X UR21, UPT, UPT, URZ, UR15, URZ, UP3, !UPT ;  /* 0x0000000fff157290 */ /* 0x000fe40009ffe4ff */
[----:B------:R-:W-:Y:S01]  /*0200*/  UIADD3.X UR19, UPT, UPT, URZ, UR15, URZ, UP2, !UPT ;  /* 0x0000000fff137290 */ /* 0x000fe200097fe4ff */
[----:B------:R1:W-:Y:S01]  /*0210*/  UTMACCTL.PF [UR24] ;  /* 0x00000000180079b9 */ /* 0x0003e20008040000 */
[----:B------:R-:W-:-:S03]  /*0220*/  UIADD3.X UR17, UPT, UPT, URZ, UR15, URZ, UP1, !UPT ;  /* 0x0000000fff117290 */ /* 0x000fc60008ffe4ff */
[----:B------:R1:W-:Y:S01]  /*0230*/  UTMACCTL.PF [UR22] ;  /* 0x00000000160079b9 */ /* 0x0003e20008040000 */
[----:B------:R-:W-:Y:S01]  /*0240*/  UIADD3.X UR15, UPT, UPT, URZ, UR15, URZ, UP0, !UPT ;  /* 0x0000000fff0f7290 */ /* 0x000fe200087fe4ff */
[----:B------:R1:W-:Y:S02]  /*0250*/  UTMACCTL.PF [UR20] ;  /* 0x00000000140079b9 */ /* 0x0003e40008040000 */
[----:B------:R1:W-:Y:S02]  /*0260*/  UTMACCTL.PF [UR18] ;  /* 0x00000000120079b9 */ /* 0x0003e40008040000 */
[----:B------:R1:W-:Y:S04]  /*0270*/  UTMACCTL.PF [UR16] ;  /* 0x00000000100079b9 */ /* 0x0003e80008040000 */
[----:B------:R1:W-:Y:S02]  /*0280*/  UTMACCTL.PF [UR14] ;  /* 0x000000000e0079b9 */ /* 0x0003e40008040000 */
[----:B-1----:R-:W-:Y:S01]  /*0290*/  NOP ;  /* 0x0000000000007918 */ /* 0x002fe20000000000 */
.L_x_0:
[----:B------:R-:W-:Y:S05]  /*02a0*/  BRA.U UP6, `(.L_x_1) ;  /* 0x0000000106407547 */ /* 0x000fea000b800000 */
[----:B------:R-:W-:Y:S01]  /*02b0*/  UMOV UR14, 0x400 ;  /* 0x00000400000e7882 */ /* 0x000fe20000000000 */
[----:B------:R-:W-:Y:S01]  /*02c0*/  UMOV UR13, 0x1 ;  /* 0x00000001000d7882 */ /* 0x000fe20000000000 */
[----:B------:R-:W-:Y:S01]  /*02d0*/  UMOV UR9, 0x2 ;  /* 0x0000000200097882 */ /* 0x000fe20000000000 */
[----:B------:R-:W-:Y:S02]  /*02e0*/  ULEA UR14, UR12, UR14, 0x18 ;  /* 0x0000000e0c0e7291 */ /* 0x000fe4000f8ec0ff */
[----:B------:R-:W-:-:S04]  /*02f0*/  UIADD3 UR16, UPT, UPT, -UR13, 0x100000, URZ ;  /* 0x001000000d107890 */ /* 0x000fc8000fffe1ff */
[----:B------:R-:W-:Y:S02]  /*0300*/  USHF.L.U32 UR17, UR16, 0xb, URZ ;  /* 0x0000000b10117899 */ /* 0x000fe400080006ff */
[----:B------:R-:W-:Y:S02]  /*0310*/  USHF.L.U32 UR16, UR16, 0x1, URZ ;  /* 0x0000000110107899 */ /* 0x000fe400080006ff */
[----:B------:R-:W-:-:S04]  /*0320*/  UIADD3 UR18, UPT, UPT, -UR9, 0x100000, URZ ;  /* 0x0010000009127890 */ /* 0x000fc8000fffe1ff */
[----:B------:R-:W-:Y:S02]  /*0330*/  USHF.L.U32 UR19, UR18, 0xb, URZ ;  /* 0x0000000b12137899 */ /* 0x000fe400080006ff */
[----:B------:R-:W-:Y:S01]  /*0340*/  USHF.L.U32 UR18, UR18, 0x1, URZ ;  /* 0x0000000112127899 */ /* 0x000fe200080006ff */
[----:B------:R-:W1:Y:S03]  /*0350*/  FENCE.VIEW.ASYNC.S ;  /* 0x00000000000073c6 */ /* 0x000e660000000000 */
[----:B-1----:R1:W2:Y:S01]  /*0360*/  SYNCS.EXCH.64 URZ, [UR14], UR16 ;  /* 0x000000100eff75b2 */ /* 0x0022a20008000100 */
[----:B------:R1:W3:Y:S07]  /*0370*/  SYNCS.EXCH.64 URZ, [UR14+0x8], UR16 ;  /* 0x000008100eff75b2 */ /* 0x0002ee0008000100 */
[----:B------:R1:W4:Y:S01]  /*0380*/  SYNCS.EXCH.64 URZ, [UR14+0x10], UR18 ;  /* 0x000010120eff75b2 */ /* 0x0003220008000100 */
[----:B------:R1:W5:Y:S01]  /*0390*/  SYNCS.EXCH.64 URZ, [UR14+0x18], UR18 ;  /* 0x000018120eff75b2 */ /* 0x0003620008000100 */
[----:B------:R-:W-:Y:S01]  /*03a0*/  NOP ;  /* 0x0000000000007918 */ /* 0x000fe20000000000 */
.L_x_1:
[----:B------:R-:W-:Y:S01]  /*03b0*/  UISETP.EQ.U32.AND UP0, UPT, UR4, 0x1, UPT ;  /* 0x000000010400788c */ /* 0x000fe2000bf02070 */
[----:B------:R-:W1:Y:S02]  /*03c0*/  FENCE.VIEW.ASYNC.S ;  /* 0x00000000000073c6 */ /* 0x000e640000000000 */
[----:B-1----:R1:W5:Y:S01]  /*03d0*/  @!UP6 SYNCS.EXCH.64 URZ, [UR5+0x20], UR10 ;  /* 0x0000200a05ffe5b2 */ /* 0x0023620008000100 */
[----:B------:R-:W-:Y:S02]  /*03e0*/  ULOP3.LUT UR8, UR8, 0xfffffffe, URZ, 0xc0, !UPT ;  /* 0xfffffffe08087892 */ /* 0x000fe4000f8ec0ff */
[----:B------:R-:W-:Y:S02]  /*03f0*/  ULOP3.LUT UR7, UR7, 0x1, URZ, 0xc0, !UPT ;  /* 0x0000000107077892 */ /* 0x000fe4000f8ec0ff */
[----:B------:R-:W-:Y:S02]  /*0400*/  ULOP3.LUT UR6, UR6, 0x1, URZ, 0xc0, !UPT ;  /* 0x0000000106067892 */ /* 0x000fe4000f8ec0ff */
[----:B------:R-:W-:Y:S01]  /*0410*/  UIADD3 UR28, UPT, UPT, -UR8, UR12, URZ ;  /* 0x0000000c081c7290 */ /* 0x000fe2000fffe1ff */
[----:B------:R-:W-:Y:S01]  /*0420*/  UMOV UR29, 0x1 ;  /* 0x00000001001d7882 */ /* 0x000fe20000000000 */
[----:B------:R-:W-:-:S02]  /*0430*/  UISETP.NE.U32.AND UP5, UPT, UR7, 0x1, UPT ;  /* 0x000000010700788c */ /* 0x000fc4000bfa5070 */
[----:B------:R-:W-:Y:S02]  /*0440*/  USHF.L.U32 UR29, UR29, UR28, URZ ;  /* 0x0000001c1d1d7299 */ /* 0x000fe400080006ff */
[----:B------:R-:W-:Y:S01]  /*0450*/  UISETP.NE.U32.AND UP4, UPT, UR6, 0x1, UPT ;  /* 0x000000010600788c */ /* 0x000fe2000bf85070 */
[----:B------:R1:W4:Y:S01]  /*0460*/  @!UP6 SYNCS.EXCH.64 URZ, [UR5+0x28], UR26 ;  /* 0x0000281a05ffe5b2 */ /* 0x0003220008000100 */
[----:B------:R-:W-:Y:S01]  /*0470*/  NOP ;  /* 0x0000000000007918 */ /* 0x000fe20000000000 */
[----:B------:R-:W-:Y:S08]  /*0480*/  BRA.U !UP0, `(.L_x_2) ;  /* 0x0000000108087547 */ /* 0x000ff0000b800000 */
[----:B--2345:R-:W-:Y:S01]  /*0490*/  UCGABAR_ARV ;  /* 0x00000000000079c7 */ /* 0x03cfe20008000000 */
[----:B------:R-:W-:Y:S05]  /*04a0*/  BRA `(.L_x_3) ;  /* 0x0000000000047947 */ /* 0x000fea0003800000 */
.L_x_2:
[----:B--2345:R-:W-:Y:S01]  /*04b0*/  NOP ;  /* 0x0000000000007918 */ /* 0x03cfe20000000000 */
.L_x_3:
[----:B------:R-:W-:Y:S05]  /*04c0*/  BRA.U !UP0, `(.L_x_4) ;  /* 0x00000001080c7547 */ /* 0x000fea000b800000 */
[----:B------:R-:W-:Y:S01]  /*04d0*/  UCGABAR_WAIT ;  /* 0x0000000000007dc7 */ /* 0x000fe20008000000 */
[----:B------:R-:W-:Y:S01]  /*04e0*/  CCTL.IVALL ;  /* 0x00000000ff00798f */ /* 0x000fe20002000000 */
[----:B------:R-:W-:Y:S05]  /*04f0*/  BRA `(.L_x_5) ;  /* 0x0000000000047947 */ /* 0x000fea0003800000 */
.L_x_4:
[----:B------:R-:W-:Y:S06]  /*0500*/  BAR.SYNC.DEFER_BLOCKING 0x0 ;  /* 0x0000000000007b1d */ /* 0x000fec0000010000 */
.L_x_5:
[----:B------:R-:W2:Y:S01]  /*0510*/  LDCU.U8 UR23, c[0x0][0x6c8] ;  /* 0x0000d900ff1777ac */ /* 0x000ea20008000000 */
[----:B------:R-:W3:Y:S01]  /*0520*/  LDCU.U8 UR22, c[0x0][0x6c9] ;  /* 0x0000d920ff1677ac */ /* 0x000ee20008000000 */
[----:B------:R-:W4:Y:S01]  /*0530*/  LDCU.U8 UR21, c[0x0][0x6d4] ;  /* 0x0000da80ff1577ac */ /* 0x000f220008000000 */
[----:B------:R-:W5:Y:S01]  /*0540*/  LDCU.U8 UR15, c[0x0][0x6d5] ;  /* 0x0000daa0ff0f77ac */ /* 0x000f620008000000 */
[----:B------:R-:W1:Y:S01]  /*0550*/  LDCU.U8 UR14, c[0x0][0x6e0] ;  /* 0x0000dc00ff0e77ac */ /* 0x000e620008000000 */
[----:B------:R-:W1:Y:S01]  /*0560*/  LDCU.U8 UR13, c[0x0][0x6e1] ;  /* 0x0000dc20ff0d77ac */ /* 0x000e620008000000 */
[----:B------:R-:W-:Y:S05]  /*0570*/  @P0 BRA `(.L_x_6) ;  /* 0x0000000800700947 */ /* 0x000fea0003800000 */
[----:B------:R-:W5:Y:S01]  /*0580*/  S2UR UR38, SR_CTAID.Z ;  /* 0x00000000002679c3 */ /* 0x000f620000002700 */
[----:B------:R-:W-:Y:S01]  /*0590*/  HFMA2 R3, -RZ, RZ, 0, 5.9604644775390625e-08 ;  /* 0x00000001ff037431 */ /* 0x000fe200000001ff */
[----:B------:R-:W-:Y:S01]  /*05a0*/  UMOV UR37, 0x1 ;  /* 0x0000000100257882 */ /* 0x000fe20000000000 */
[----:B-----5:R-:W-:-:S09]  /*05b0*/  UISETP.GT.U32.AND UP0, UPT, UR38, 0xff, UPT ;  /* 0x000000ff2600788c */ /* 0x020fd2000bf04070 */
[----:B------:R-:W-:Y:S05]  /*05c0*/  BRA.U UP0, `(.L_x_7) ;  /* 0x0000000900247547 */ /* 0x000fea000b800000 */
[----:B-1----:R-:W1:Y:S01]  /*05d0*/  LDCU.64 UR4, c[0x0][0x6c0] ;  /* 0x0000d800ff0477ac */ /* 0x002e620008000a00 */
[----:B------:R-:W5:Y:S01]  /*05e0*/  S2UR UR33, SR_CgaCtaId ;  /* 0x00000000002179c3 */ /* 0x000f620000008800 */
[----:B------:R-:W4:Y:S01]  /*05f0*/  LDCU UR8, c[0x0][0x6d0] ;  /* 0x0000da00ff0877ac */ /* 0x000f220008000800 */
[----:B------:R-:W3:Y:S06]  /*0600*/  LDCU UR10, c[0x0][0x374] ;  /* 0x00006e80ff0a77ac */ /* 0x000eec0008000800 */
[----:B------:R-:W2:Y:S01]  /*0610*/  S2UR UR34, SR_CTAID.X ;  /* 0x00000000002279c3 */ /* 0x000ea20000002500 */
[----:B------:R-:W2:Y:S01]  /*0620*/  LDCU.64 UR48, c[0x0][0x348] ;  /* 0x00006900ff3077ac */ /* 0x000ea20008000a00 */
[----:B------:R-:W-:Y:S01]  /*0630*/  UMOV UR35, URZ ;  /* 0x000000ff00237c82 */ /* 0x000fe20008000000 */
[----:B------:R-:W-:Y:S01]  /*0640*/  UMOV UR37, 0x1 ;  /* 0x0000000100257882 */ /* 0x000fe20000000000 */
[----:B-1----:R-:W-:-:S04]  /*0650*/  UIMAD.WIDE.U32 UR6, UR38, UR5, URZ ;  /* 0x00000005260672a5 */ /* 0x002fc8000f8e00ff */
[----:B------:R-:W-:-:S04]  /*0660*/  UIADD3 UR5, UPT, UPT, UR38, -UR7, URZ ;  /* 0x8000000726057290 */ /* 0x000fc8000fffe0ff */
[----:B--2---:R-:W-:-:S04]  /*0670*/  USHF.R.U32.HI UR5, URZ, UR23, UR5 ;  /* 0x00000017ff057299 */ /* 0x004fc80008011605 */
[----:B------:R-:W-:-:S04]  /*0680*/  UIADD3 UR5, UPT, UPT, UR7, UR5, URZ ;  /* 0x0000000507057290 */ /* 0x000fc8000fffe0ff */
[----:B---3--:R-:W-:-:S04]  /*0690*/  USHF.R.U32.HI UR6, URZ, UR22, UR5 ;  /* 0x00000016ff067299 */ /* 0x008fc80008011605 */
[----:B------:R-:W-:-:S04]  /*06a0*/  UIADD3 UR6, UPT, UPT, -UR6, URZ, URZ ;  /* 0x000000ff06067290 */ /* 0x000fc8000fffe1ff */
[----:B------:R-:W-:Y:S01]  /*06b0*/  UIMAD UR6, UR6, UR4, UR38 ;  /* 0x00000004060672a4 */ /* 0x000fe2000f8e0226 */
[----:B------:R-:W1:Y:S03]  /*06c0*/  LDCU.64 UR4, c[0x0][0x6d8] ;  /* 0x0000db00ff0477ac */ /* 0x000e660008000a00 */
[----:B----4-:R-:W-:-:S04]  /*06d0*/  UIMAD.WIDE.U32 UR8, UR6, UR8, URZ ;  /* 0x00000008060872a5 */ /* 0x010fc8000f8e00ff */
[----:B------:R-:W-:-:S04]  /*06e0*/  UIADD3 UR7, UPT, UPT, UR6, -UR9, URZ ;  /* 0x8000000906077290 */ /* 0x000fc8000fffe0ff */
[----:B------:R-:W-:-:S03]  /*06f0*/  USHF.R.U32.HI UR7, URZ, UR21, UR7 ;  /* 0x00000015ff077299 */ /* 0x000fc60008011607 */
[----:B------:R-:W2:Y:S01]  /*0700*/  LDCU UR8, c[0x0][0x370] ;  /* 0x00006e00ff0877ac */ /* 0x000ea20008000800 */
[----:B------:R-:W-:Y:S01]  /*0710*/  UIADD3 UR7, UPT, UPT, UR9, UR7, URZ ;  /* 0x0000000709077290 */ /* 0x000fe2000fffe0ff */
[----:B------:R-:W3:Y:S03]  /*0720*/  LDCU UR36, c[0x0][0x378] ;  /* 0x00006f00ff2477ac */ /* 0x000ee60008000800 */
[----:B------:R-:W-:-:S04]  /*0730*/  USHF.R.U32.HI UR7, URZ, UR15, UR7 ;  /* 0x0000000fff077299 */ /* 0x000fc80008011607 */
[----:B-1----:R-:W-:Y:S02]  /*0740*/  UIMAD.WIDE.U32 UR16, UR7, UR5, URZ ;  /* 0x00000005071072a5 */ /* 0x002fe4000f8e00ff */
[----:B--2---:R-:W-:-:S05]  /*0750*/  UIMAD UR8, UR10, UR8, URZ ;  /* 0x000000080a0872a4 */ /* 0x004fca000f8e02ff */
[----:B------:R-:W-:Y:S02]  /*0760*/  UMOV UR5, UR17 ;  /* 0x0000001100057c82 */ /* 0x000fe40008000000 */
[----:B------:R-:W-:Y:S02]  /*0770*/  UIADD3 UR9, UPT, UPT, UR7, -UR5, URZ ;  /* 0x8000000507097290 */ /* 0x000fe4000fffe0ff */
[----:B---3--:R-:W-:Y:S02]  /*0780*/  UIMAD UR36, UR8, UR36, URZ ;  /* 0x00000024082472a4 */ /* 0x008fe4000f8e02ff */
[----:B------:R-:W-:Y:S02]  /*0790*/  USHF.R.U32.HI UR9, URZ, UR14, UR9 ;  /* 0x0000000eff097299 */ /* 0x000fe40008011609 */
[----:B------:R-:W-:Y:S02]  /*07a0*/  ULEA.HI UR36, UR36, UR36, URZ, 0x1 ;  /* 0x0000002424247291 */ /* 0x000fe4000f8f08ff */
[----:B------:R-:W-:Y:S01]  /*07b0*/  UIADD3 UR9, UPT, UPT, UR5, UR9, URZ ;  /* 0x0000000905097290 */ /* 0x000fe2000fffe0ff */
[----:B------:R-:W1:Y:S03]  /*07c0*/  LDCU UR5, c[0x0][0x6cc] ;  /* 0x0000d980ff0577ac */ /* 0x000e660008000800 */
[----:B------:R-:W-:Y:S01]  /*07d0*/  USHF.R.U32.HI UR9, URZ, UR13, UR9 ;  /* 0x0000000dff097299 */ /* 0x000fe20008011609 */
[----:B------:R-:W-:Y:S01]  /*07e0*/  UMOV UR8, 0x400 ;  /* 0x0000040000087882 */ /* 0x000fe20000000000 */
[----:B------:R-:W-:-:S02]  /*07f0*/  USHF.R.S32.HI UR36, URZ, 0x1, UR36 ;  /* 0x00000001ff247899 */ /* 0x000fc40008011424 */
[----:B------:R-:W-:Y:S02]  /*0800*/  UIADD3 UR9, UPT, UPT, -UR9, URZ, URZ ;  /* 0x000000ff09097290 */ /* 0x000fe4000fffe1ff */
[----:B-----5:R-:W-:Y:S02]  /*0810*/  ULEA UR33, UR33, UR8, 0x18 ;  /* 0x0000000821217291 */ /* 0x020fe4000f8ec0ff */
[----:B------:R-:W-:Y:S02]  /*0820*/  UIMAD UR4, UR9, UR4, UR7 ;  /* 0x00000004090472a4 */ /* 0x000fe4000f8e0207 */
[----:B------:R-:W-:-:S04]  /*0830*/  UIADD3 UR7, UPT, UPT, -UR7, URZ, URZ ;  /* 0x000000ff07077290 */ /* 0x000fc8000fffe1ff */
[----:B-1----:R-:W-:-:S12]  /*0840*/  UIMAD UR5, UR7, UR5, UR6 ;  /* 0x00000005070572a4 */ /* 0x002fd8000f8e0206 */
.L_x_11:
[----:B------:R-:W-:Y:S01]  /*0850*/  USHF.L.U32 UR6, UR37, 0x1f, URZ ;  /* 0x0000001f25067899 */ /* 0x000fe200080006ff */
[----:B------:R-:W-:Y:S01]  /*0860*/  HFMA2 R2, -RZ, RZ, 0, -6 ;  /* 0x0000c600ff027431 */ /* 0x000fe200000001ff */
[----:B------:R-:W-:Y:S02]  /*0870*/  ULEA UR7, UR35, UR33, 0x3 ;  /* 0x0000002123077291 */ /* 0x000fe4000f8e18ff */
[----:B------:R-:W-:Y:S02]  /*0880*/  UIADD3 UR19, UPT, UPT, UR5, UR5, URZ ;  /* 0x0000000505137290 */ /* 0x000fe4000fffe0ff */
[----:B------:R-:W-:Y:S01]  /*0890*/  MOV R0, UR6 ;  /* 0x0000000600007c02 */ /* 0x000fe20008000f00 */
[----:B------:R-:W-:Y:S02]  /*08a0*/  UIADD3 UR46, UP3, UPT, UR48, 0x40, URZ ;  /* 0x00000040302e7890 */ /* 0x000fe4000ff7e0ff */
[----:B------:R-:W-:Y:S02]  /*08b0*/  UIADD3 UR44, UP2, UPT, UR48, 0xc0, URZ ;  /* 0x000000c0302c7890 */ /* 0x000fe4000ff5e0ff */
[----:B----4-:R1:W2:Y:S01]  /*08c0*/  SYNCS.PHASECHK.TRANS64.TRYWAIT P2, [UR7+0x10], R0 ;  /* 0x00001000ff0075a7 */ /* 0x0102a20008041107 */
[----:B------:R-:W-:-:S02]  /*08d0*/  ULEA UR7, UR4, UR28, 0x1 ;  /* 0x0000001c04077291 */ /* 0x000fc4000f8e08ff */
[----:B------:R-:W-:Y:S02]  /*08e0*/  UIADD3 UR42, UP1, UPT, UR48, 0x140, URZ ;  /* 0x00000140302a7890 */ /* 0x000fe4000ff3e0ff */
[----:B------:R-:W-:Y:S02]  /*08f0*/  UIADD3 UR40, UP0, UPT, UR48, 0x1c0, URZ ;  /* 0x000001c030287890 */ /* 0x000fe4000ff1e0ff */
[----:B------:R-:W-:Y:S02]  /*0900*/  ULOP3.LUT UR19, UR19, 0x1, UR34, 0xf8, !UPT ;  /* 0x0000000113137892 */ /* 0x000fe4000f8ef822 */
[----:B------:R-:W-:Y:S02]  /*0910*/  UIADD3 UR11, UPT, UPT, UR28, UR4, UR4 ;  /* 0x000000041c0b7290 */ /* 0x000fe4000fffe004 */
[----:B------:R-:W-:Y:S02]  /*0920*/  UIADD3.X UR47, UPT, UPT, URZ, UR49, URZ, UP3, !UPT ;  /* 0x00000031ff2f7290 */ /* 0x000fe40009ffe4ff */
[----:B------:R-:W-:-:S02]  /*0930*/  UIADD3.X UR45, UPT, UPT, URZ, UR49, URZ, UP2, !UPT ;  /* 0x00000031ff2d7290 */ /* 0x000fc400097fe4ff */
[----:B------:R-:W-:Y:S02]  /*0940*/  UIADD3.X UR43, UPT, UPT, URZ, UR49, URZ, UP1, !UPT ;  /* 0x00000031ff2b7290 */ /* 0x000fe40008ffe4ff */
[----:B------:R-:W-:Y:S02]  /*0950*/  UIADD3.X UR41, UPT, UPT, URZ, UR49, URZ, UP0, !UPT ;  /* 0x00000031ff297290 */ /* 0x000fe400087fe4ff */
[----:B------:R-:W-:Y:S02]  /*0960*/  USHF.L.U32 UR7, UR7, 0x7, URZ ;  /* 0x0000000707077899 */ /* 0x000fe400080006ff */
[----:B------:R-:W-:Y:S01]  /*0970*/  USHF.L.U32 UR27, UR19, 0x7, URZ ;  /* 0x00000007131b7899 */ /* 0x000fe200080006ff */
[----:B------:R-:W-:Y:S01]  /*0980*/  UMOV UR20, URZ ;  /* 0x000000ff00147c82 */ /* 0x000fe20008000000 */
[----:B------:R-:W-:Y:S01]  /*0990*/  UMOV UR18, URZ ;  /* 0x000000ff00127c82 */ /* 0x000fe20008000000 */
[----:B-1----:R-:W-:-:S09]  /*09a0*/  UMOV UR10, URZ ;  /* 0x000000ff000a7c82 */ /* 0x002fd20008000000 */
.L_x_10:
[----:B---3--:R-:W-:Y:S02]  /*09b0*/  UIADD3 UR9, UPT, UPT, UR35, 0x1, URZ ;  /* 0x0000000123097890 */ /* 0x008fe4000fffe0ff */
[----:B------:R-:W-:Y:S02]  /*09c0*/  ULEA UR25, UR35, UR33, 0x3 ;  /* 0x0000002123197291 */ /* 0x000fe4000f8e18ff */
[----:B------:R-:W-:Y:S02]  /*09d0*/  USHF.L.U32 UR26, UR20, 0x7, URZ ;  /* 0x00000007141a7899 */ /* 0x000fe400080006ff */
[----:B------:R-:W-:Y:S02]  /*09e0*/  ULEA UR24, UR35, UR33, 0xe ;  /* 0x0000002123187291 */ /* 0x000fe4000f8e70ff */
[----:B------:R-:W-:Y:S02]  /*09f0*/  ULEA UR31, UR35, UR28, 0x1 ;  /* 0x0000001c231f7291 */ /* 0x000fe4000f8e08ff */
[----:B------:R-:W-:-:S02]  /*0a00*/  ULEA UR8, UR35, UR28, 0x1 ;  /* 0x0000001c23087291 */ /* 0x000fc4000f8e08ff */
[----:B------:R-:W-:Y:S02]  /*0a10*/  UISETP.NE.AND UP1, UPT, UR9, 0x2, UPT ;  /* 0x000000020900788c */ /* 0x000fe4000bf25270 */
[----:B------:R-:W-:Y:S02]  /*0a20*/  ULEA UR16, UR35, UR33, 0x9 ;  /* 0x0000002123107291 */ /* 0x000fe4000f8e48ff */
[----:B------:R-:W-:Y:S02]  /*0a30*/  ULEA UR31, UR31, UR33, 0xe ;  /* 0x000000211f1f7291 */ /* 0x000fe4000f8e70ff */
[----:B------:R-:W-:Y:S02]  /*0a40*/  ULEA UR8, UR8, UR33, 0x9 ;  /* 0x0000002108087291 */ /* 0x000fe4000f8e48ff */
[----:B------:R-:W-:Y:S02]  /*0a50*/  UIADD3 UR24, UPT, UPT, UR24, 0x18400, URZ ;  /* 0x0001840018187890 */ /* 0x000fe4000fffe0ff */
[----:B------:R-:W-:-:S02]  /*0a60*/  USEL UR4, URZ, 0x1, UP1 ;  /* 0x00000001ff047887 */ /* 0x000fc40008800000 */
[----:B------:R-:W-:Y:S01]  /*0a70*/  UISETP.GT.U32.AND UP0, UPT, UR20, 0x1e, UPT ;  /* 0x0000001e1400788c */ /* 0x000fe2000bf04070 */
[----:B------:R-:W-:Y:S01]  /*0a80*/  UMOV UR30, 0x30000 ;  /* 0x00030000001e7882 */ /* 0x000fe20000000000 */
[----:B------:R-:W-:Y:S01]  /*0a90*/  UMOV UR12, UR20 ;  /* 0x00000014000c7c82 */ /* 0x000fe20008000000 */
[----:B------:R-:W-:Y:S01]  /*0aa0*/  UMOV UR5, UR25 ;  /* 0x0000001900057c82 */ /* 0x000fe20008000000 */
[----:B------:R-:W-:Y:S01]  /*0ab0*/  UMOV UR6, UR26 ;  /* 0x0000001a00067c82 */ /* 0x000fe20008000000 */
[----:B--2-4-:R-:W-:Y:S06]  /*0ac0*/  @P2 BRA `(.L_x_8) ;  /* 0x0000000000102947 */ /* 0x014fec0003800000 */
[----:B------:R-:W-:-:S06]  /*0ad0*/  USHF.L.U32 UR17, UR37, 0x1f, URZ ;  /* 0x0000001f25117899 */ /* 0x000fcc00080006ff */
[----:B------:R-:W-:-:S04]  /*0ae0*/  MOV R0, UR17 ;  /* 0x0000001100007c02 */ /* 0x000fc80008000f00 */
[----:B------:R-:W1:Y:S02]  /*0af0*/  SYNCS.PHASECHK.TRANS64.TRYWAIT P0, [UR25+0x10], R0 ;  /* 0x00001000ff0075a7 */ /* 0x000e640008001119 */
[----:B-1----:R-:W-:Y:S05]  /*0b00*/  @!P0 BRA `(.L_x_9) ;  /* 0x0000003000f88947 */ /* 0x002fea0003800000 */
.L_x_8:
[----:B------:R-:W-:Y:S02]  /*0b10*/  ELECT P1, URZ, PT ;  /* 0x0000000000ff782f */ /* 0x000fe40003820000 */
[----:B------:R-:W-:Y:S01]  /*0b20*/  PLOP3.LUT P0, PT, PT, PT, UP0, 0x80, 0x8 ;  /* 0x000000000008781c */ /* 0x000fe20003f0f008 */
[----:B------:R-:W-:Y:S01]  /*0b30*/  ULOP3.LUT UR37, UR37, UR4, URZ, 0x3c, !UPT ;  /* 0x0000000425257292 */ /* 0x000fe2000f8e3cff */
[----:B------:R-:W-:Y:S01]  /*0b40*/  PLOP3.LUT P2, PT, PT, PT, PT, 0x80, 0x8 ;  /* 0x000000000008781c */ /* 0x000fe20003f4f070 */
[----:B------:R-:W-:Y:S02]  /*0b50*/  USEL UR35, UR9, URZ, UP1 ;  /* 0x000000ff09237287 */ /* 0x000fe40008800000 */
[----:B------:R-:W-:Y:S02]  /*0b60*/  UIADD3 UR4, UPT, UPT, UR31, 0x20400, URZ ;  /* 0x000204001f047890 */ /* 0x000fe4000fffe0ff */
[----:B------:R-:W-:Y:S02]  /*0b70*/  UIADD3 UR16, UPT, UPT, UR16, 0x30400, URZ ;  /* 0x0003040010107890 */ /* 0x000fe4000fffe0ff */
[----:B------:R-:W-:-:S02]  /*0b80*/  UIADD3 UR8, UPT, UPT, UR8, 0x30800, URZ ;  /* 0x0003080008087890 */ /* 0x000fc4000fffe0ff */
[----:B------:R-:W-:Y:S01]  /*0b90*/  @!UP0 USHF.L.U32 UR31, UR37, 0x1f, URZ ;  /* 0x0000001f251f8899 */ /* 0x000fe200080006ff */
[----:B------:R3:W-:Y:S01]  /*0ba0*/  @P1 SYNCS.ARRIVE.TRANS64 RZ, [UR25], R2 ;  /* 0x00000002ffff19a7 */ /* 0x0007e20008000019 */
[----:B------:R-:W-:Y:S01]  /*0bb0*/  @!UP0 ULEA UR32, UR35, UR33, 0x3 ;  /* 0x0000002123208291 */ /* 0x000fe2000f8e18ff */
[----:B------:R-:W-:Y:S01]  /*0bc0*/  UTMALDG.2D [UR24], [UR46], desc[URZ] ;  /* 0x0000ff182e0075b4 */ /* 0x000fe20008009000 */
[----:B------:R-:W-:Y:S01]  /*0bd0*/  UMOV UR17, UR25 ;  /* 0x0000001900117c82 */ /* 0x000fe20008000000 */
[----:B------:R-:W-:Y:S01]  /*0be0*/  UMOV UR9, UR25 ;  /* 0x0000001900097c82 */ /* 0x000fe20008000000 */
[----:B-1----:R-:W-:Y:S01]  /*0bf0*/  IMAD.U32 R0, RZ, RZ, UR31 ;  /* 0x0000001fff007e24 */ /* 0x002fe2000f8e00ff */
[----:B------:R-:W-:Y:S01]  /*0c00*/  UIADD3 UR31, UPT, UPT, UR20, 0x1, URZ ;  /* 0x00000001141f7890 */ /* 0x000fe2000fffe0ff */
[----:B------:R-:W-:Y:S03]  /*0c10*/  UTMALDG.2D.MULTICAST [UR4], [UR44], UR30, desc[URZ] ;  /* 0x0000ff042c0073b4 */ /* 0x000fe6000800981e */
[----:B------:R-:W-:Y:S01]  /*0c20*/  UISETP.NE.AND UP0, UPT, UR31, 0x20, UPT ;  /* 0x000000201f00788c */ /* 0x000fe2000bf05270 */
[----:B------:R1:W-:Y:S01]  /*0c30*/  UTMALDG.3D [UR16], [UR42], desc[URZ] ;  /* 0x0000ff102a0075b4 */ /* 0x0003e20008011000 */
[----:B------:R3:W-:Y:S01]  /*0c40*/  UTMALDG.3D.MULTICAST [UR8], [UR40], UR30, desc[URZ] ;  /* 0x0000ff08280073b4 */ /* 0x0007e2000801181e */
[----:B------:R3:W4:Y:S01]  /*0c50*/  @!P0 SYNCS.PHASECHK.TRANS64.TRYWAIT P2, [UR32+0x10], R0 ;  /* 0x00001000ff0085a7 */ /* 0x0007220008041120 */
[----:B-1----:R-:W-:-:S05]  /*0c60*/  UMOV UR20, UR31 ;  /* 0x0000001f00147c82 */ /* 0x002fca0008000000 */
[----:B------:R-:W-:Y:S05]  /*0c70*/  BRA.U UP0, `(.L_x_10) ;  /* 0xfffffffd004c7547 */ /* 0x000fea000b83ffff */
[----:B------:R-:W1:Y:S01]  /*0c80*/  LDCU.64 UR4, c[0x0][0x6c0] ;  /* 0x0000d800ff0477ac */ /* 0x000e620008000a00 */
[----:B------:R-:W-:-:S04]  /*0c90*/  UIADD3 UR38, UPT, UPT, UR36, UR38, URZ ;  /* 0x0000002624267290 */ /* 0x000fc8000fffe0ff */
[----:B------:R-:W-:Y:S02]  /*0ca0*/  UISETP.GE.AND UP0, UPT, UR38, 0x100, UPT ;  /* 0x000001002600788c */ /* 0x000fe4000bf06270 */
[----:B-1----:R-:W-:Y:S01]  /*0cb0*/  UIMAD.WIDE.U32 UR6, UR38, UR5, URZ ;  /* 0x00000005260672a5 */ /* 0x002fe2000f8e00ff */
[----:B------:R-:W1:Y:S03]  /*0cc0*/  LDCU UR5, c[0x0][0x6d0] ;  /* 0x0000da00ff0577ac */ /* 0x000e660008000800 */
[----:B------:R-:W-:-:S04]  /*0cd0*/  UIADD3 UR6, UPT, UPT, UR38, -UR7, URZ ;  /* 0x8000000726067290 */ /* 0x000fc8000fffe0ff */
[----:B------:R-:W-:-:S04]  /*0ce0*/  USHF.R.U32.HI UR6, URZ, UR23, UR6 ;  /* 0x00000017ff067299 */ /* 0x000fc80008011606 */
[----:B------:R-:W-:-:S04]  /*0cf0*/  UIADD3 UR7, UPT, UPT, UR7, UR6, URZ ;  /* 0x0000000607077290 */ /* 0x000fc8000fffe0ff */
[----:B------:R-:W-:-:S04]  /*0d00*/  USHF.R.U32.HI UR7, URZ, UR22, UR7 ;  /* 0x00000016ff077299 */ /* 0x000fc80008011607 */
[----:B------:R-:W-:-:S04]  /*0d10*/  UIADD3 UR7, UPT, UPT, -UR7, URZ, URZ ;  /* 0x000000ff07077290 */ /* 0x000fc8000fffe1ff */
[----:B------:R-:W-:-:S04]  /*0d20*/  UIMAD UR7, UR4, UR7, UR38 ;  /* 0x00000007040772a4 */ /* 0x000fc8000f8e0226 */
[----:B-1-3--:R-:W-:Y:S01]  /*0d30*/  UIMAD.WIDE.U32 UR8, UR7, UR5, URZ ;  /* 0x00000005070872a5 */ /* 0x00afe2000f8e00ff */
[----:B------:R-:W1:Y:S03]  /*0d40*/  LDCU.64 UR4, c[0x0][0x6d8] ;  /* 0x0000db00ff0477ac */ /* 0x000e660008000a00 */
[----:B------:R-:W-:-:S04]  /*0d50*/  UIADD3 UR6, UPT, UPT, UR7, -UR9, URZ ;  /* 0x8000000907067290 */ /* 0x000fc8000fffe0ff */
[----:B------:R-:W-:-:S04]  /*0d60*/  USHF.R.U32.HI UR6, URZ, UR21, UR6 ;  /* 0x00000015ff067299 */ /* 0x000fc80008011606 */
[----:B------:R-:W-:-:S04]  /*0d70*/  UIADD3 UR6, UPT, UPT, UR9, UR6, URZ ;  /* 0x0000000609067290 */ /* 0x000fc8000fffe0ff */
[----:B------:R-:W-:-:S04]  /*0d80*/  USHF.R.U32.HI UR6, URZ, UR15, UR6 ;  /* 0x0000000fff067299 */ /* 0x000fc80008011606 */
[----:B-1----:R-:W-:Y:S01]  /*0d90*/  UIMAD.WIDE.U32 UR8, UR6, UR5, URZ ;  /* 0x00000005060872a5 */ /* 0x002fe2000f8e00ff */
[----:B------:R-:W1:Y:S03]  /*0da0*/  LDCU UR5, c[0x0][0x6cc] ;  /* 0x0000d980ff0577ac */ /* 0x000e660008000800 */
[----:B------:R-:W-:-:S04]  /*0db0*/  UIADD3 UR8, UPT, UPT, UR6, -UR9, URZ ;  /* 0x8000000906087290 */ /* 0x000fc8000fffe0ff */
[----:B------:R-:W-:-:S04]  /*0dc0*/  USHF.R.U32.HI UR8, URZ, UR14, UR8 ;  /* 0x0000000eff087299 */ /* 0x000fc80008011608 */
[----:B------:R-:W-:Y:S02]  /*0dd0*/  UIADD3 UR8, UPT, UPT, UR9, UR8, URZ ;  /* 0x0000000809087290 */ /* 0x000fe4000fffe0ff */
[----:B------:R-:W-:Y:S02]  /*0de0*/  UIADD3 UR9, UPT, UPT, -UR6, URZ, URZ ;  /* 0x000000ff06097290 */ /* 0x000fe4000fffe1ff */
[----:B------:R-:W-:Y:S02]  /*0df0*/  USHF.R.U32.HI UR8, URZ, UR13, UR8 ;  /* 0x0000000dff087299 */ /* 0x000fe40008011608 */
[----:B-1----:R-:W-:Y:S02]  /*0e00*/  UIMAD UR5, UR5, UR9, UR7 ;  /* 0x00000009050572a4 */ /* 0x002fe4000f8e0207 */
[----:B------:R-:W-:-:S04]  /*0e10*/  UIADD3 UR8, UPT, UPT, -UR8, URZ, URZ ;  /* 0x000000ff08087290 */ /* 0x000fc8000fffe1ff */
[----:B------:R-:W-:Y:S01]  /*0e20*/  UIMAD UR4, UR4, UR8, UR6 ;  /* 0x00000008040472a4 */ /* 0x000fe2000f8e0206 */
[----:B------:R-:W-:Y:S11]  /*0e30*/  BRA.U !UP0, `(.L_x_11) ;  /* 0xfffffff908847547 */ /* 0x000ff6000b83ffff */
[----:B------:R-:W-:-:S06]  /*0e40*/  UIADD3 UR35, UPT, UPT, UR35, 0x1, URZ ;  /* 0x0000000123237890 */ /* 0x000fcc000fffe0ff */
[----:B------:R-:W-:-:S07]  /*0e50*/  MOV R3, UR35 ;  /* 0x0000002300037c02 */ /* 0x000fce0008000f00 */
.L_x_7:
[----:B------:R-:W5:Y:S01]  /*0e60*/  S2UR UR12, SR_CgaCtaId ;  /* 0x00000000000c79c3 */ /* 0x000f620000008800 */
[----:B------:R-:W-:Y:S01]  /*0e70*/  ISETP.NE.AND P0, PT, R3, 0x2, PT ;  /* 0x000000020300780c */ /* 0x000fe20003f05270 */
[----:B------:R-:W-:-:S03]  /*0e80*/  UMOV UR4, 0x400 ;  /* 0x0000040000047882 */ /* 0x000fc60000000000 */
[----:B------:R-:W-:Y:S02]  /*0e90*/  SEL R0, RZ, 0x1, P0 ;  /* 0x00000001ff007807 */ /* 0x000fe40000000000 */
[----:B------:R-:W-:Y:S02]  /*0ea0*/  SEL R3, R3, RZ, P0 ;  /* 0x000000ff03037207 */ /* 0x000fe40000000000 */
[----:B------:R-:W-:-:S05]  /*0eb0*/  LOP3.LUT R0, R0, UR37, RZ, 0x3c, !PT ;  /* 0x0000002500007c12 */ /* 0x000fca000f8e3cff */
[----:B------:R-:W-:Y:S01]  /*0ec0*/  IMAD.U32 R4, R0, -0x80000000, RZ ;  /* 0x8000000000047824 */ /* 0x000fe200078e00ff */
[----:B-----5:R-:W-:-:S06]  /*0ed0*/  ULEA UR4, UR12, UR4, 0x18 ;  /* 0x000000040c047291 */ /* 0x020fcc000f8ec0ff */
[----:B------:R-:W-:-:S04]  /*0ee0*/  LEA R3, R3, UR4, 0x3 ;  /* 0x0000000403037c11 */ /* 0x000fc8000f8e18ff */
[----:B------:R-:W5:Y:S02]  /*0ef0*/  SYNCS.PHASECHK.TRANS64.TRYWAIT P0, [R3+URZ+0x10], R4 ;  /* 0x00001004030075a7 */ /* 0x000f6400080011ff */
[----:B-----5:R-:W-:Y:S05]  /*0f00*/  @!P0 BRA `(.L_x_12) ;  /* 0x0000003000188947 */ /* 0x020fea0003800000 */
.L_x_39:
[----:B------:R-:W-:-:S13]  /*0f10*/  ELECT P0, URZ, PT ;  /* 0x0000000000ff782f */ /* 0x000fda0003800000 */
[----:B------:R-:W-:-:S04]  /*0f20*/  @P0 MOV R0, 0xc600 ;  /* 0x0000c60000000802 */ /* 0x000fc80000000f00 */
[----:B------:R5:W-:Y:S03]  /*0f30*/  @P0 SYNCS.ARRIVE.TRANS64 RZ, [R3+URZ], R0 ;  /* 0x0000000003ff09a7 */ /* 0x000be600080000ff */
.L_x_6:
[----:B------:R-:W-:-:S13]  /*0f40*/  ISETP.NE.AND P0, PT, R65, 0x4, PT ;  /* 0x000000044100780c */ /* 0x000fda0003f05270 */
[----:B------:R-:W-:Y:S05]  /*0f50*/  @P0 BRA `(.L_x_13) ;  /* 0x0000000800640947 */ /* 0x000fea0003800000 */
[----:B-1----:R-:W1:Y:S08]  /*0f60*/  S2UR UR27, SR_CTAID.Z ;  /* 0x00000000001b79c3 */ /* 0x002e700000002700 */
[----:B------:R-:W-:Y:S01]  /*0f70*/  BAR.SYNC.DEFER_BLOCKING 0x2, 0xa0 ;  /* 0x0082800000007b1d */ /* 0x000fe20000010000 */
[----:B-----5:R-:W-:Y:S01]  /*0f80*/  HFMA2 R3, -RZ, RZ, 0, 5.9604644775390625e-08 ;  /* 0x00000001ff037431 */ /* 0x020fe200000001ff */
[----:B-1----:R-:W-:-:S09]  /*0f90*/  UISETP.GT.U32.AND UP0, UPT, UR27, 0xff, UPT ;  /* 0x000000ff1b00788c */ /* 0x002fd2000bf04070 */
[----:B------:R-:W-:Y:S05]  /*0fa0*/  BRA.U UP0, `(.L_x_14) ;  /* 0x0000000900307547 */ /* 0x000fea000b800000 */
[----:B------:R-:W-:Y:S01]  /*0fb0*/  UMOV UR4, 0x400 ;  /* 0x0000040000047882 */ /* 0x000fe20000000000 */
[----:B------:R-:W1:Y:S01]  /*0fc0*/  LDCU UR6, c[0x0][0x374] ;  /* 0x00006e80ff0677ac */ /* 0x000e620008000800 */
[----:B------:R-:W-:Y:S01]  /*0fd0*/  MOV R3, 0x1 ;  /* 0x0000000100037802 */ /* 0x000fe20000000f00 */
[----:B------:R-:W-:Y:S01]  /*0fe0*/  ULEA UR12, UR12, UR4, 0x18 ;  /* 0x000000040c0c7291 */ /* 0x000fe2000f8ec0ff */
[----:B------:R-:W1:Y:S01]  /*0ff0*/  LDCU UR4, c[0x0][0x370] ;  /* 0x00006e00ff0477ac */ /* 0x000e620008000800 */
[----:B------:R-:W5:Y:S07]  /*1000*/  LDCU UR38, c[0x0][0x378] ;  /* 0x00006f00ff2677ac */ /* 0x000f6e0008000800 */
[----:B------:R-:W4:Y:S01]  /*1010*/  LDS R0, [UR12+0x38] ;  /* 0x0000380cff007984 */ /* 0x000f220008000800 */
[----:B------:R-:W-:Y:S01]  /*1020*/  UMOV UR5, 0x8c02000 ;  /* 0x08c0200000057882 */ /* 0x000fe20000000000 */
[----:B------:R-:W-:-:S02]  /*1030*/  USEL UR40, URZ, 0x4000, UP5 ;  /* 0x00004000ff287887 */ /* 0x000fc4000a800000 */
[----:B------:R-:W-:Y:S02]  /*1040*/  USEL UR5, UR5, 0x8c00000, !UP4 ;  /* 0x08c0000005057887 */ /* 0x000fe4000e000000 */
[----:B------:R-:W-:Y:S02]  /*1050*/  UIADD3 UR19, UPT, UPT, UR12, 0x30800, URZ ;  /* 0x000308000c137890 */ /* 0x000fe4000fffe0ff */
[----:B------:R-:W-:Y:S02]  /*1060*/  UIADD3 UR40, UPT, UPT, UR40, UR5, URZ ;  /* 0x0000000528287290 */ /* 0x000fe4000fffe0ff */
[----:B------:R-:W-:Y:S02]  /*1070*/  UIADD3 UR20, UPT, UPT, UR12, 0x30400, URZ ;  /* 0x000304000c147890 */ /* 0x000fe4000fffe0ff */
[----:B-1----:R-:W-:Y:S02]  /*1080*/  UIMAD UR4, UR6, UR4, URZ ;  /* 0x00000004060472a4 */ /* 0x002fe4000f8e02ff */
[----:B------:R-:W-:-:S02]  /*1090*/  UIADD3 UR24, UPT, UPT, UR12, 0x18400, URZ ;  /* 0x000184000c187890 */ /* 0x000fc4000fffe0ff */
[----:B-----5:R-:W-:Y:S02]  /*10a0*/  UIMAD UR38, UR4, UR38, URZ ;  /* 0x00000026042672a4 */ /* 0x020fe4000f8e02ff */
[----:B------:R-:W-:Y:S02]  /*10b0*/  UIADD3 UR25, UPT, UPT, UR12, 0x20400, URZ ;  /* 0x000204000c197890 */ /* 0x000fe4000fffe0ff */
[----:B------:R-:W-:Y:S02]  /*10c0*/  USHF.R.U32.HI UR19, URZ, 0x4, UR19 ;  /* 0x00000004ff137899 */ /* 0x000fe40008011613 */
[----:B------:R-:W-:Y:S02]  /*10d0*/  USHF.R.U32.HI UR20, URZ, 0x4, UR20 ;  /* 0x00000004ff147899 */ /* 0x000fe40008011614 */
[----:B------:R-:W-:Y:S02]  /*10e0*/  USHF.R.U32.HI UR24, URZ, 0x4, UR24 ;  /* 0x00000004ff187899 */ /* 0x000fe40008011618 */
[----:B------:R-:W-:-:S02]  /*10f0*/  USHF.R.U32.HI UR25, URZ, 0x4, UR25 ;  /* 0x00000004ff197899 */ /* 0x000fc40008011619 */
[----:B------:R-:W-:Y:S02]  /*1100*/  ULOP3.LUT UR32, UR29, 0x3, URZ, 0xfc, !UPT ;  /* 0x000000031d207892 */ /* 0x000fe4000f8efcff */
[----:B------:R-:W-:Y:S02]  /*1110*/  ULOP3.LUT UR19, UR19, 0x3fc0, URZ, 0xc0, !UPT ;  /* 0x00003fc013137892 */ /* 0x000fe4000f8ec0ff */
[----:B------:R-:W-:Y:S02]  /*1120*/  ULOP3.LUT UR20, UR20, 0x3fc0, URZ, 0xc0, !UPT ;  /* 0x00003fc014147892 */ /* 0x000fe4000f8ec0ff */
[----:B------:R-:W-:Y:S02]  /*1130*/  ULOP3.LUT UR24, UR24, 0x3fc0, URZ, 0xc0, !UPT ;  /* 0x00003fc018187892 */ /* 0x000fe4000f8ec0ff */
[----:B------:R-:W-:Y:S02]  /*1140*/  ULOP3.LUT UR25, UR25, 0x3fc0, URZ, 0xc0, !UPT ;  /* 0x00003fc019197892 */ /* 0x000fe4000f8ec0ff */
[----:B------:R-:W-:Y:S01]  /*1150*/  ULEA.HI UR38, UR38, UR38, URZ, 0x1 ;  /* 0x0000002626267291 */ /* 0x000fe2000f8f08ff */
[----:B----4-:R-:W-:Y:S01]  /*1160*/  R2UR UR39, R0 ;  /* 0x00000000002772ca */ /* 0x010fe200000e0000 */
[----:B------:R-:W-:-:S02]  /*1170*/  ULOP3.LUT UR29, UR29, 0xffff, URZ, 0xc0, !UPT ;  /* 0x0000ffff1d1d7892 */ /* 0x000fc4000f8ec0ff */
[----:B------:R-:W-:Y:S02]  /*1180*/  ULOP3.LUT UR32, UR32, 0xffff, URZ, 0xc0, !UPT ;  /* 0x0000ffff20207892 */ /* 0x000fe4000f8ec0ff */
[----:B------:R-:W-:Y:S02]  /*1190*/  UIADD3 UR30, UPT, UPT, UR12, 0x20, URZ ;  /* 0x000000200c1e7890 */ /* 0x000fe4000fffe0ff */
[----:B------:R-:W-:Y:S02]  /*11a0*/  ULOP3.LUT UR19, UR19, 0x10000, URZ, 0xfc, !UPT ;  /* 0x0001000013137892 */ /* 0x000fe4000f8efcff */
[----:B------:R-:W-:Y:S02]  /*11b0*/  ULOP3.LUT UR20, UR20, 0x10000, URZ, 0xfc, !UPT ;  /* 0x0001000014147892 */ /* 0x000fe4000f8efcff */
[----:B------:R-:W-:Y:S02]  /*11c0*/  ULOP3.LUT UR24, UR24, 0x10000, URZ, 0xfc, !UPT ;  /* 0x0001000018187892 */ /* 0x000fe4000f8efcff */
[----:B------:R-:W-:-:S02]  /*11d0*/  UIADD3 UR10, UPT, UPT, UR39, 0x100, URZ ;  /* 0x00000100270a7890 */ /* 0x000fc4000fffe0ff */
[----:B------:R-:W-:Y:S02]  /*11e0*/  UIADD3 UR8, UPT, UPT, UR39, 0x40000100, URZ ;  /* 0x4000010027087890 */ /* 0x000fe4000fffe0ff */
[----:B------:R-:W-:Y:S02]  /*11f0*/  UIADD3 UR6, UPT, UPT, UR39, -0x7fffff00, URZ ;  /* 0x8000010027067890 */ /* 0x000fe4000fffe0ff */
[----:B------:R-:W-:Y:S02]  /*1200*/  UIADD3 UR4, UPT, UPT, UR39, -0x3fffff00, URZ ;  /* 0xc000010027047890 */ /* 0x000fe4000fffe0ff */
[----:B------:R-:W-:Y:S02]  /*1210*/  UIADD3 UR11, UPT, UPT, UR39, 0x104, URZ ;  /* 0x00000104270b7890 */ /* 0x000fe4000fffe0ff */
[----:B------:R-:W-:Y:S02]  /*1220*/  UIADD3 UR9, UPT, UPT, UR39, 0x40000104, URZ ;  /* 0x4000010427097890 */ /* 0x000fe4000fffe0ff */
[----:B------:R-:W-:-:S02]  /*1230*/  UIADD3 UR7, UPT, UPT, UR39, -0x7ffffefc, URZ ;  /* 0x8000010427077890 */ /* 0x000fc4000fffe0ff */
[----:B------:R-:W-:Y:S02]  /*1240*/  USHF.R.U32.HI UR26, URZ, 0x1, UR10 ;  /* 0x00000001ff1a7899 */ /* 0x000fe4000801160a */
[----:B------:R-:W-:Y:S02]  /*1250*/  USHF.R.U32.HI UR18, URZ, 0x1, UR8 ;  /* 0x00000001ff127899 */ /* 0x000fe40008011608 */
[----:B------:R-:W-:Y:S02]  /*1260*/  USHF.R.U32.HI UR17, URZ, 0x1, UR6 ;  /* 0x00000001ff117899 */ /* 0x000fe40008011606 */
[----:B------:R-:W-:Y:S02]  /*1270*/  UIADD3 UR5, UPT, UPT, UR39, -0x3ffffefc, URZ ;  /* 0xc000010427057890 */ /* 0x000fe4000fffe0ff */
[----:B------:R-:W-:Y:S02]  /*1280*/  USHF.R.U32.HI UR16, URZ, 0x1, UR4 ;  /* 0x00000001ff107899 */ /* 0x000fe40008011604 */
[----:B------:R-:W-:-:S02]  /*1290*/  USHF.R.U32.HI UR52, URZ, 0x1a, UR11 ;  /* 0x0000001aff347899 */ /* 0x000fc4000801160b */
[----:B------:R-:W-:Y:S02]  /*12a0*/  USHF.R.U32.HI UR46, URZ, 0x1a, UR9 ;  /* 0x0000001aff2e7899 */ /* 0x000fe40008011609 */
[----:B------:R-:W-:Y:S02]  /*12b0*/  USHF.R.U32.HI UR42, URZ, 0x1a, UR7 ;  /* 0x0000001aff2a7899 */ /* 0x000fe40008011607 */
[----:B------:R-:W-:Y:S02]  /*12c0*/  ULOP3.LUT UR26, UR26, 0x60000000, URZ, 0xc0, !UPT ;  /* 0x600000001a1a7892 */ /* 0x000fe4000f8ec0ff */
[----:B------:R-:W-:Y:S02]  /*12d0*/  ULOP3.LUT UR18, UR18, 0x60000000, URZ, 0xc0, !UPT ;  /* 0x6000000012127892 */ /* 0x000fe4000f8ec0ff */
[----:B------:R-:W-:Y:S02]  /*12e0*/  ULOP3.LUT UR17, UR17, 0x60000000, URZ, 0xc0, !UPT ;  /* 0x6000000011117892 */ /* 0x000fe4000f8ec0ff */
[----:B------:R-:W-:-:S02]  /*12f0*/  USHF.R.U32.HI UR41, URZ, 0x1a, UR5 ;  /* 0x0000001aff297899 */ /* 0x000fc40008011605 */
[----:B------:R-:W-:Y:S02]  /*1300*/  ULOP3.LUT UR16, UR16, 0x60000000, URZ, 0xc0, !UPT ;  /* 0x6000000010107892 */ /* 0x000fe4000f8ec0ff */
[----:B------:R-:W-:Y:S02]  /*1310*/  ULOP3.LUT UR52, UR26, 0x30, UR52, 0xf8, !UPT ;  /* 0x000000301a347892 */ /* 0x000fe4000f8ef834 */
[----:B------:R-:W-:Y:S02]  /*1320*/  ULOP3.LUT UR46, UR18, 0x30, UR46, 0xf8, !UPT ;  /* 0x00000030122e7892 */ /* 0x000fe4000f8ef82e */
[----:B------:R-:W-:Y:S02]  /*1330*/  ULOP3.LUT UR42, UR17, 0x30, UR42, 0xf8, !UPT ;  /* 0x00000030112a7892 */ /* 0x000fe4000f8ef82a */
[----:B------:R-:W-:Y:S02]  /*1340*/  ULOP3.LUT UR41, UR16, 0x30, UR41, 0xf8, !UPT ;  /* 0x0000003010297892 */ /* 0x000fe4000f8ef829 */
[----:B------:R-:W-:-:S02]  /*1350*/  ULOP3.LUT UR53, UR52, UR40, URZ, 0xfc, !UPT ;  /* 0x0000002834357292 */ /* 0x000fc4000f8efcff */
[----:B------:R-:W-:Y:S02]  /*1360*/  ULOP3.LUT UR47, UR46, UR40, URZ, 0xfc, !UPT ;  /* 0x000000282e2f7292 */ /* 0x000fe4000f8efcff */
[----:B------:R-:W-:Y:S02]  /*1370*/  ULOP3.LUT UR43, UR42, UR40, URZ, 0xfc, !UPT ;  /* 0x000000282a2b7292 */ /* 0x000fe4000f8efcff */
[----:B------:R-:W-:Y:S02]  /*1380*/  ULOP3.LUT UR41, UR41, UR40, URZ, 0xfc, !UPT ;  /* 0x0000002829297292 */ /* 0x000fe4000f8efcff */
[----:B------:R-:W-:Y:S02]  /*1390*/  ULOP3.LUT UR25, UR25, 0x10000, URZ, 0xfc, !UPT ;  /* 0x0001000019197892 */ /* 0x000fe4000f8efcff */
[----:B------:R-:W-:Y:S01]  /*13a0*/  USHF.R.S32.HI UR38, URZ, 0x1, UR38 ;  /* 0x00000001ff267899 */ /* 0x000fe20008011426 */
[----:B------:R-:W-:Y:S01]  /*13b0*/  UMOV UR37, URZ ;  /* 0x000000ff00257c82 */ /* 0x000fe20008000000 */
[----:B------:R-:W-:Y:S01]  /*13c0*/  UMOV UR36, URZ ;  /* 0x000000ff00247c82 */ /* 0x000fe20008000000 */
[----:B------:R-:W-:Y:S01]  /*13d0*/  UMOV UR52, URZ ;  /* 0x000000ff00347c82 */ /* 0x000fe20008000000 */
[----:B------:R-:W-:Y:S01]  /*13e0*/  UMOV UR46, URZ ;  /* 0x000000ff002e7c82 */ /* 0x000fe20008000000 */
[----:B------:R-:W-:Y:S01]  /*13f0*/  UMOV UR42, URZ ;  /* 0x000000ff002a7c82 */ /* 0x000fe20008000000 */
[----:B------:R-:W-:-:S06]  /*1400*/  UMOV UR40, URZ ;  /* 0x000000ff00287c82 */ /* 0x000fcc0008000000 */
.L_x_19:
[----:B------:R-:W-:Y:S01]  /*1410*/  USHF.L.U32 UR16, UR37, 0x1f, URZ ;  /* 0x0000001f25107899 */ /* 0x000fe200080006ff */
[----:B------:R-:W-:Y:S01]  /*1420*/  SHF.L.U32 R2, R3, 0x1f, RZ ;  /* 0x0000001f03027819 */ /* 0x000fe200000006ff */
[----:B------:R-:W-:Y:S02]  /*1430*/  ULEA UR17, UR36, UR12, 0x3 ;  /* 0x0000000c24117291 */ /* 0x000fe4000f8e18ff */
[----:B------:R-:W-:Y:S02]  /*1440*/  UIADD3 UR27, UPT, UPT, UR38, UR27, URZ ;  /* 0x0000001b261b7290 */ /* 0x000fe4000fffe0ff */
[----:B----4-:R-:W-:Y:S01]  /*1450*/  MOV R0, UR16 ;  /* 0x0000001000007c02 */ /* 0x010fe20008000f00 */
[----:B------:R-:W-:-:S04]  /*1460*/  UPLOP3.LUT UP2, UPT, UPT, UPT, UPT, 0x40, 0x4 ;  /* 0x000000000004789c */ /* 0x000fc80003f4e870 */
[----:B-1---5:R1:W4:Y:S01]  /*1470*/  SYNCS.PHASECHK.TRANS64.TRYWAIT P1, [UR17], R0 ;  /* 0x00000000ff0075a7 */ /* 0x0223220008021111 */
[----:B------:R-:W5:Y:S02]  /*1480*/  SYNCS.PHASECHK.TRANS64.TRYWAIT P0, [UR12+0x28], R2 ;  /* 0x00002802ff0075a7 */ /* 0x000f64000800110c */
[----:B-1--45:R-:W-:Y:S05]  /*1490*/  @!P0 BRA `(.L_x_15) ;  /* 0x0000002800cc8947 */ /* 0x032fea0003800000 */
.L_x_41:
[----:B------:R-:W-:-:S05]  /*14a0*/  UMOV UR35, URZ ;  /* 0x000000ff00237c82 */ /* 0x000fca0008000000 */
.L_x_18:
[----:B------:R-:W-:Y:S02]  /*14b0*/  UIADD3 UR26, UPT, UPT, UR36, 0x1, URZ ;  /* 0x00000001241a7890 */ /* 0x000fe4000fffe0ff */
[----:B------:R-:W-:Y:S02]  /*14c0*/  UISETP.GT.U32.AND UP0, UPT, UR35, 0x1e, UPT ;  /* 0x0000001e2300788c */ /* 0x000fe4000bf04070 */
[----:B----4-:R-:W-:Y:S02]  /*14d0*/  ULEA UR60, UR36, UR19, 0x6 ;  /* 0x00000013243c7291 */ /* 0x010fe4000f8e30ff */
[----:B------:R-:W-:Y:S02]  /*14e0*/  ULEA UR56, UR36, UR25, 0xb ;  /* 0x0000001924387291 */ /* 0x000fe4000f8e58ff */
[----:B------:R-:W-:Y:S01]  /*14f0*/  ULEA UR54, UR36, UR24, 0xa ;  /* 0x0000001824367291 */ /* 0x000fe2000f8e50ff */
[----:B------:R-:W-:Y:S01]  /*1500*/  PLOP3.LUT P0, PT, PT, PT, UP0, 0x80, 0x8 ;  /* 0x000000000008781c */ /* 0x000fe20003f0f008 */
[----:B------:R-:W-:Y:S02]  /*1510*/  ULEA UR17, UR36, UR12, 0x3 ;  /* 0x0000000c24117291 */ /* 0x000fe4000f8e18ff */
[----:B------:R-:W-:Y:S02]  /*1520*/  UISETP.NE.AND UP1, UPT, UR26, 0x2, UPT ;  /* 0x000000021a00788c */ /* 0x000fe4000bf25270 */
[----:B------:R-:W-:Y:S02]  /*1530*/  ULEA UR62, UR36, UR20, 0x5 ;  /* 0x00000014243e7291 */ /* 0x000fe4000f8e28ff */
[----:B------:R-:W-:Y:S02]  /*1540*/  UIADD3 UR58, UPT, UPT, UR60, 0x20, URZ ;  /* 0x000000203c3a7890 */ /* 0x000fe4000fffe0ff */
[----:B------:R-:W-:Y:S02]  /*1550*/  UIADD3 UR50, UPT, UPT, UR56, 0x2, URZ ;  /* 0x0000000238327890 */ /* 0x000fe4000fffe0ff */
[----:B------:R-:W-:Y:S02]  /*1560*/  UIADD3 UR48, UPT, UPT, UR54, 0x2, URZ ;  /* 0x0000000236307890 */ /* 0x000fe4000fffe0ff */
[----:B------:R-:W-:Y:S02]  /*1570*/  UIADD3 UR44, UPT, UPT, UR56, 0x4, URZ ;  /* 0x00000004382c7890 */ /* 0x000fe4000fffe0ff */
[----:B------:R-:W-:Y:S02]  /*1580*/  UIADD3 UR34, UPT, UPT, UR54, 0x4, URZ ;  /* 0x0000000436227890 */ /* 0x000fe4000fffe0ff */
[----:B------:R-:W-:Y:S02]  /*1590*/  UIADD3 UR16, UPT, UPT, UR56, 0x6, URZ ;  /* 0x0000000638107890 */ /* 0x000fe4000fffe0ff */
[----:B------:R-:W-:Y:S02]  /*15a0*/  UIADD3 UR18, UPT, UPT, UR54, 0x6, URZ ;  /* 0x0000000636127890 */ /* 0x000fe4000fffe0ff */
[----:B------:R-:W-:Y:S02]  /*15b0*/  UIADD3 UR33, UPT, UPT, UR17, 0x10, URZ ;  /* 0x0000001011217890 */ /* 0x000fe4000fffe0ff */
[----:B------:R-:W-:Y:S02]  /*15c0*/  USEL UR31, URZ, 0x1, UP1 ;  /* 0x00000001ff1f7887 */ /* 0x000fe40008800000 */
[----:B------:R-:W-:Y:S01]  /*15d0*/  USEL UR36, UR26, URZ, UP1 ;  /* 0x000000ff1a247287 */ /* 0x000fe20008800000 */
[----:B------:R-:W-:Y:S01]  /*15e0*/  UMOV UR63, 0x4008 ;  /* 0x00004008003f7882 */ /* 0x000fe20000000000 */
[----:B------:R-:W-:Y:S01]  /*15f0*/  UMOV UR61, 0x4008 ;  /* 0x00004008003d7882 */ /* 0x000fe20000000000 */
[----:B------:R-:W-:Y:S01]  /*1600*/  UMOV UR57, 0x40004040 ;  /* 0x4000404000397882 */ /* 0x000fe20000000000 */
[----:B------:R-:W-:Y:S01]  /*1610*/  UMOV UR55, 0x40004040 ;  /* 0x4000404000377882 */ /* 0x000fe20000000000 */
[----:B------:R-:W-:Y:S01]  /*1620*/  UMOV UR59, 0x4008 ;  /* 0x00004008003b7882 */ /* 0x000fe20000000000 */
[----:B------:R-:W-:Y:S01]  /*1630*/  UMOV UR51, 0x40004040 ;  /* 0x4000404000337882 */ /* 0x000fe20000000000 */
[----:B------:R-:W-:Y:S01]  /*1640*/  UMOV UR49, 0x40004040 ;  /* 0x4000404000317882 */ /* 0x000fe20000000000 */
[----:B------:R-:W-:Y:S01]  /*1650*/  UMOV UR45, 0x40004040 ;  /* 0x40004040002d7882 */ /* 0x000fe20000000000 */
[----:B-----5:R-:W-:Y:S05]  /*1660*/  @P1 BRA `(.L_x_16) ;  /* 0x0000000000101947 */ /* 0x020fea0003800000 */
[----:B------:R-:W-:Y:S06]  /*1670*/  USHF.L.U32 UR26, UR37, 0x1f, URZ ;  /* 0x0000001f251a7899 */ /* 0x000fec00080006ff */
[----:B-1----:R-:W-:Y:S04]  /*1680*/  MOV R0, UR26 ;  /* 0x0000001a00007c02 */ /* 0x002fe80008000f00 */
[----:B------:R-:W1:Y:S02]  /*1690*/  SYNCS.PHASECHK.TRANS64.TRYWAIT P1, [UR17], R0 ;  /* 0x00000000ff0075a7 */ /* 0x000e640008021111 */
[----:B-1----:R-:W-:Y:S05]  /*16a0*/  @!P1 BRA `(.L_x_17) ;  /* 0x0000002800689947 */ /* 0x002fea0003800000 */
.L_x_16:
[----:B------:R-:W-:Y:S01]  /*16b0*/  ULOP3.LUT UR37, UR37, UR31, URZ, 0x3c, !UPT ;  /* 0x0000001f25257292 */ /* 0x000fe2000f8e3cff */
[----:B------:R-:W-:Y:S01]  /*16c0*/  PLOP3.LUT P1, PT, PT, PT, PT, 0x80, 0x8 ;  /* 0x000000000008781c */ /* 0x000fe20003f2f070 */
[----:B------:R-:W-:Y:S01]  /*16d0*/  @!UP0 ULEA UR17, UR36, UR12, 0x3 ;  /* 0x0000000c24118291 */ /* 0x000fe2000f8e18ff */
[----:B------:R4:W-:Y:S01]  /*16e0*/  UTCCP.T.S.4x32dp128bit tmem[UR39+0x100], gdesc[UR62] ;  /* 0x0001003e270079e7 */ /* 0x0009e20009100000 */
[----:B------:R-:W-:Y:S01]  /*16f0*/  UMOV UR66, UR16 ;  /* 0x0000001000427c82 */ /* 0x000fe20008000000 */
[----:B------:R-:W-:Y:S01]  /*1700*/  @!UP0 USHF.L.U32 UR16, UR37, 0x1f, URZ ;  /* 0x0000001f25108899 */ /* 0x000fe200080006ff */
[----:B------:R4:W-:Y:S01]  /*1710*/  UTCCP.T.S.4x32dp128bit tmem[UR39+0x104], gdesc[UR60] ;  /* 0x0001043c270079e7 */ /* 0x0009e20009100000 */
[----:B------:R4:W-:Y:S01]  /*1720*/  UTCCP.T.S.4x32dp128bit tmem[UR39+0x108], gdesc[UR58] ;  /* 0x0001083a270079e7 */ /* 0x0009e20009100000 */
[----:B------:R4:W-:Y:S01]  /*1730*/  UTCQMMA gdesc[UR54], gdesc[UR56], tmem[UR39], tmem[UR52], idesc[UR53], tmem[UR10], UP2 ;  /* 0x000a343836007dea */ /* 0x0009e20009000327 */
[----:B------:R-:W-:Y:S01]  /*1740*/  UMOV UR64, UR34 ;  /* 0x0000002200407c82 */ /* 0x000fe20008000000 */
[----:B------:R-:W-:Y:S01]  /*1750*/  UMOV UR65, 0x40004040 ;  /* 0x4000404000417882 */ /* 0x000fe20000000000 */
[----:B-1----:R-:W-:Y:S01]  /*1760*/  MOV R0, UR16 ;  /* 0x0000001000007c02 */ /* 0x002fe20008000f00 */
[----:B------:R4:W-:Y:S01]  /*1770*/  UTCQMMA gdesc[UR48], gdesc[UR50], tmem[UR39], tmem[UR46], idesc[UR47], tmem[UR8], UPT ;  /* 0x00082e3230007dea */ /* 0x0009e2000b800327 */
[----:B------:R-:W-:Y:S01]  /*1780*/  UMOV UR67, 0x40004040 ;  /* 0x4000404000437882 */ /* 0x000fe20000000000 */
[----:B------:R-:W-:Y:S01]  /*1790*/  UMOV UR68, UR18 ;  /* 0x0000001200447c82 */ /* 0x000fe20008000000 */
[----:B------:R-:W-:Y:S01]  /*17a0*/  UMOV UR69, 0x40004040 ;  /* 0x4000404000457882 */ /* 0x000fe20000000000 */
[----:B------:R4:W-:Y:S01]  /*17b0*/  UTCQMMA gdesc[UR64], gdesc[UR44], tmem[UR39], tmem[UR42], idesc[UR43], tmem[UR6], UPT ;  /* 0x00062a2c40007dea */ /* 0x0009e2000b800327 */
[----:B------:R4:W-:Y:S01]  /*17c0*/  UTCQMMA gdesc[UR68], gdesc[UR66], tmem[UR39], tmem[UR40], idesc[UR41], tmem[UR4], UPT ;  /* 0x0004284244007dea */ /* 0x0009e2000b800327 */
[----:B------:R4:W-:Y:S01]  /*17d0*/  UTCBAR.MULTICAST [UR33], URZ, UR32 ;  /* 0x000000ff210073e9 */ /* 0x0009e20008000820 */
[----:B------:R4:W5:Y:S01]  /*17e0*/  @!P0 SYNCS.PHASECHK.TRANS64.TRYWAIT P1, [UR17], R0 ;  /* 0x00000000ff0085a7 */ /* 0x0009620008021111 */
[----:B------:R-:W-:Y:S02]  /*17f0*/  UIADD3 UR35, UPT, UPT, UR35, 0x1, URZ ;  /* 0x0000000123237890 */ /* 0x000fe4000fffe0ff */
[----:B------:R-:W-:Y:S02]  /*1800*/  UPLOP3.LUT UP2, UPT, UPT, UPT, UPT, 0x80, 0x8 ;  /* 0x000000000008789c */ /* 0x000fe40003f4f070 */
[----:B------:R-:W-:Y:S09]  /*1810*/  UISETP.NE.AND UP0, UPT, UR35, 0x20, UPT ;  /* 0x000000202300788c */ /* 0x000ff2000bf05270 */
[----:B------:R-:W-:Y:S05]  /*1820*/  BRA.U UP0, `(.L_x_18) ;  /* 0xfffffffd00207547 */ /* 0x000fea000b83ffff */
[----:B------:R1:W-:Y:S01]  /*1830*/  UTCBAR.MULTICAST [UR30], URZ, UR29 ;  /* 0x000000ff1e0073e9 */ /* 0x0003e2000800081d */
[----:B------:R-:W-:Y:S01]  /*1840*/  UISETP.GE.AND UP0, UPT, UR27, 0x100, UPT ;  /* 0x000001001b00788c */ /* 0x000fe2000bf06270 */
[----:B------:R-:W-:-:S08]  /*1850*/  LOP3.LUT R3, R3, 0x1, RZ, 0x3c, !PT ;  /* 0x0000000103037812 */ /* 0x000fd000078e3cff */
[----:B------:R-:W-:Y:S05]  /*1860*/  BRA.U !UP0, `(.L_x_19) ;  /* 0xfffffff908e87547 */ /* 0x000fea000b83ffff */
.L_x_14:
[----:B------:R-:W-:-:S09]  /*1870*/  UISETP.NE.AND UP0, UPT, UR28, URZ, UPT ;  /* 0x000000ff1c00728c */ /* 0x000fd2000bf05270 */
[----:B------:R-:W-:Y:S05]  /*1880*/  BRA.U UP0, `(.L_x_13) ;  /* 0x0000000100187547 */ /* 0x000fea000b800000 */
[----:B----4-:R-:W4:Y:S01]  /*1890*/  S2R R0, SR_CgaCtaId ;  /* 0x0000000000007919 */ /* 0x010f220000008800 */
[----:B------:R-:W-:Y:S01]  /*18a0*/  MOV R5, 0x400 ;  /* 0x0000040000057802 */ /* 0x000fe20000000f00 */
[----:B------:R-:W-:-:S03]  /*18b0*/  IMAD.U32 R2, R3, -0x80000000, RZ ;  /* 0x8000000003027824 */ /* 0x000fc600078e00ff */
[----:B----4-:R-:W-:-:S04]  /*18c0*/  LEA R5, R0, R5, 0x18 ;  /* 0x0000000500057211 */ /* 0x010fc800078ec0ff */
[----:B------:R-:W4:Y:S02]  /*18d0*/  SYNCS.PHASECHK.TRANS64.TRYWAIT P0, [R5+URZ+0x28], R2 ;  /* 0x00002802050075a7 */ /* 0x000f2400080011ff */
[----:B----4-:R-:W-:Y:S05]  /*18e0*/  @!P0 BRA `(.L_x_20) ;  /* 0x0000002400f88947 */ /* 0x010fea0003800000 */
.L_x_13:
[----:B------:R-:W-:-:S13]  /*18f0*/  ISETP.GT.AND P0, PT, R65, 0x3, PT ;  /* 0x000000034100780c */ /* 0x000fda0003f04270 */
[----:B-12345:R-:W-:Y:S05]  /*1900*/  @P0 EXIT ;  /* 0x000000000000094d */ /* 0x03efea0003800000 */
[----:B------:R-:W-:-:S13]  /*1910*/  ISETP.NE.AND P0, PT, R65, RZ, PT ;  /* 0x000000ff4100720c */ /* 0x000fda0003f05270 */
[----:B------:R-:W-:Y:S05]  /*1920*/  @P0 BRA `(.L_x_21) ;  /* 0x0000000000b80947 */ /* 0x000fea0003800000 */
[----:B------:R-:W1:Y:S01]  /*1930*/  S2UR UR6, SR_CgaCtaId ;  /* 0x00000000000679c3 */ /* 0x000e620000008800 */
[----:B------:R-:W-:Y:S01]  /*1940*/  NOP ;  /* 0x0000000000007918 */ /* 0x000fe20000000000 */
[----:B------:R-:W-:Y:S01]  /*1950*/  UMOV UR4, 0x40 ;  /* 0x0000004000047882 */ /* 0x000fe20000000000 */
[----:B------:R-:W-:Y:S01]  /*1960*/  UMOV UR5, 0x400 ;  /* 0x0000040000057882 */ /* 0x000fe20000000000 */
[----:B-1----:R-:W-:Y:S02]  /*1970*/  ULEA UR4, UR6, UR4, 0x18 ;  /* 0x0000000406047291 */ /* 0x002fe4000f8ec0ff */
[----:B------:R-:W-:-:S07]  /*1980*/  ULEA UR5, UR6, UR5, 0x18 ;  /* 0x0000000506057291 */ /* 0x000fce000f8ec0ff */
[----:B------:R-:W1:Y:S02]  /*1990*/  LDS.U8 R0, [UR4] ;  /* 0x00000004ff007984 */ /* 0x000e640008000000 */
[----:B-1----:R-:W-:-:S13]  /*19a0*/  ISETP.NE.AND P0, PT, R0, RZ, PT ;  /* 0x000000ff0000720c */ /* 0x002fda0003f05270 */
[----:B------:R-:W-:Y:S05]  /*19b0*/  @P0 BRA `(.L_x_22) ;  /* 0x00000000007c0947 */ /* 0x000fea0003800000 */
[----:B------:R-:W-:-:S13]  /*19c0*/  ELECT P0, URZ, PT ;  /* 0x0000000000ff782f */ /* 0x000fda0003800000 */
[----:B------:R-:W-:Y:S05]  /*19d0*/  @!P0 BRA `(.L_x_23) ;  /* 0x0000000000848947 */ /* 0x000fea0003800000 */
[----:B------:R-:W-:Y:S01]  /*19e0*/  UMOV UR4, 0x10 ;  /* 0x0000001000047882 */ /* 0x000fe20000000000 */
[----:B------:R-:W-:-:S04]  /*19f0*/  IMAD.MOV.U32 R2, RZ, RZ, 0xffff ;  /* 0x0000ffffff027424 */ /* 0x000fc800078e00ff */
[----:B------:R-:W-:Y:S04]  /*1a00*/  DEPBAR.LE SB1, 0x36 ;  /* 0x00009d800000791a */ /* 0x000fe80000000000 */
[----:B------:R-:W1:Y:S02]  /*1a10*/  UTCATOMSWS.FIND_AND_SET.ALIGN UP0, UR4, UR4 ;  /* 0x00000004000475e3 */ /* 0x000e640008000800 */
[----:B-1----:R-:W-:Y:S01]  /*1a20*/  PLOP3.LUT P0, PT, PT, PT, UP0, 0x80, 0x8 ;  /* 0x000000000008781c */ /* 0x002fe20003f0f008 */
[----:B------:R-:W-:-:S03]  /*1a30*/  IMAD.U32 R5, RZ, RZ, UR4 ;  /* 0x00000004ff057e24 */ /* 0x000fc6000f8e00ff */
[----:B------:R-:W-:-:S04]  /*1a40*/  SEL R0, RZ, 0xffffffff, !P0 ;  /* 0xffffffffff007807 */ /* 0x000fc80004000000 */
[----:B------:R-:W-:Y:S01]  /*1a50*/  ISETP.NE.AND P0, PT, R0, RZ, PT ;  /* 0x000000ff0000720c */ /* 0x000fe20003f05270 */
[----:B------:R-:W-:-:S12]  /*1a60*/  IMAD.MOV.U32 R0, RZ, RZ, 0x1 ;  /* 0x00000001ff007424 */ /* 0x000fd800078e00ff */
[----:B------:R-:W-:Y:S05]  /*1a70*/  @P0 BRA `(.L_x_24) ;  /* 0x0000000000240947 */ /* 0x000fea0003800000 */
.L_x_25:
[----:B------:R-:W-:Y:S05]  /*1a80*/  NANOSLEEP 0x64 ;  /* 0x000000640000795d */ /* 0x000fea0003800000 */
[----:B------:R-:W-:-:S05]  /*1a90*/  UMOV UR4, 0x10 ;  /* 0x0000001000047882 */ /* 0x000fca0000000000 */
[----:B------:R-:W-:Y:S04]  /*1aa0*/  DEPBAR.LE SB1, 0x36 ;  /* 0x00009d800000791a */ /* 0x000fe80000000000 */
[----:B------:R-:W1:Y:S02]  /*1ab0*/  UTCATOMSWS.FIND_AND_SET.ALIGN UP0, UR4, UR4 ;  /* 0x00000004000475e3 */ /* 0x000e640008000800 */
[----:B-1----:R-:W-:Y:S01]  /*1ac0*/  PLOP3.LUT P0, PT, PT, PT, UP0, 0x80, 0x8 ;  /* 0x000000000008781c */ /* 0x002fe20003f0f008 */
[----:B------:R-:W-:-:S03]  /*1ad0*/  IMAD.U32 R5, RZ, RZ, UR4 ;  /* 0x00000004ff057e24 */ /* 0x000fc6000f8e00ff */
[----:B------:R-:W-:-:S04]  /*1ae0*/  SEL R3, RZ, 0xffffffff, !P0 ;  /* 0xffffffffff037807 */ /* 0x000fc80004000000 */
[----:B------:R-:W-:-:S13]  /*1af0*/  ISETP.NE.AND P0, PT, R3, RZ, PT ;  /* 0x000000ff0300720c */ /* 0x000fda0003f05270 */
[----:B------:R-:W-:Y:S05]  /*1b00*/  @!P0 BRA `(.L_x_25) ;  /* 0xfffffffc00dc8947 */ /* 0x000fea000383ffff */
.L_x_24:
[C---:B------:R-:W-:Y:S01]  /*1b10*/  VIADD R3, R5.reuse, 0x10 ;  /* 0x0000001005037836 */ /* 0x040fe20000000000 */
[----:B------:R-:W-:Y:S01]  /*1b20*/  UMOV UR4, 0x50 ;  /* 0x0000005000047882 */ /* 0x000fe20000000000 */
[----:B------:R-:W-:Y:S01]  /*1b30*/  SHF.L.U32 R2, R2, R5, RZ ;  /* 0x0000000502027219 */ /* 0x000fe200000006ff */
[----:B------:R-:W-:Y:S01]  /*1b40*/  ULEA UR4, UR6, UR4, 0x18 ;  /* 0x0000000406047291 */ /* 0x000fe2000f8ec0ff */
[----:B------:R-:W-:Y:S01]  /*1b50*/  IMAD.SHL.U32 R5, R5, 0x20, RZ ;  /* 0x0000002005057824 */ /* 0x000fe200078e00ff */
[----:B------:R-:W-:-:S04]  /*1b60*/  SHF.L.U32 R3, R0, R3, RZ ;  /* 0x0000000300037219 */ /* 0x000fc800000006ff */
[----:B------:R-:W-:-:S05]  /*1b70*/  LOP3.LUT R2, R3, R2, RZ, 0xfc, !PT ;  /* 0x0000000203027212 */ /* 0x000fca00078efcff */
[----:B------:R1:W-:Y:S04]  /*1b80*/  ATOMS.OR RZ, [UR4], R2 ;  /* 0x00000002ffff798c */ /* 0x0003e8000b000004 */
[----:B------:R1:W-:Y:S01]  /*1b90*/  STS [UR5+0x38], R5 ;  /* 0x00003805ff007988 */ /* 0x0003e20008000805 */
[----:B------:R-:W-:Y:S05]  /*1ba0*/  BRA `(.L_x_23) ;  /* 0x0000000000107947 */ /* 0x000fea0003800000 */
.L_x_22:
[----:B------:R-:W-:Y:S02]  /*1bb0*/  MOV R0, 0xffffffff ;  /* 0xffffffff00007802 */ /* 0x000fe40000000f00 */
[----:B------:R-:W-:-:S03]  /*1bc0*/  MOV R2, 0x1bf0 ;  /* 0x00001bf000027802 */ /* 0x000fc60000000f00 */
[----:B------:R1:W-:Y:S04]  /*1bd0*/  STS [UR5+0x38], R0 ;  /* 0x00003800ff007988 */ /* 0x0003e80008000805 */
[----:B-1----:R-:W-:Y:S05]  /*1be0*/  CALL.REL.NOINC `($__internal_1_$__cuda_sm10x_tcgen05_guardrail_trap_phase_invalid_during_alloc) ;  /* 0x0000002400787944 */ /* 0x002fea0003c00000 */
.L_x_23:
[----:B------:R-:W-:Y:S05]  /*1bf0*/  WARPSYNC.ALL ;  /* 0x0000000000007948 */ /* 0x000fea0003800000 */
[----:B------:R-:W-:Y:S01]  /*1c00*/  NOP ;  /* 0x0000000000007918 */ /* 0x000fe20000000000 */
.L_x_21:
[----:B------:R-:W2:Y:S08]  /*1c10*/  S2UR UR12, SR_CgaCtaId ;  /* 0x00000000000c79c3 */ /* 0x000eb00000008800 */
[----:B------:R-:W-:Y:S06]  /*1c20*/  BAR.SYNC.DEFER_BLOCKING 0x2, 0xa0 ;  /* 0x0082800000007b1d */ /* 0x000fec0000010000 */
[----:B------:R-:W-:-:S02]  /*1c30*/  UMOV UR4, 0x400 ;  /* 0x0000040000047882 */ /* 0x000fc40000000000 */
[----:B------:R-:W3:Y:S01]  /*1c40*/  S2UR UR20, SR_CTAID.Z ;  /* 0x00000000001479c3 */ /* 0x000ee20000002700 */
[----:B--2---:R-:W-:Y:S02]  /*1c50*/  ULEA UR4, UR12, UR4, 0x18 ;  /* 0x000000040c047291 */ /* 0x004fe4000f8ec0ff */
[----:B---3--:R-:W-:-:S07]  /*1c60*/  UISETP.GT.U32.AND UP0, UPT, UR20, 0xff, UPT ;  /* 0x000000ff1400788c */ /* 0x008fce000bf04070 */
[----:B------:R-:W2:Y:S02]  /*1c70*/  LDS R64, [UR4+0x38] ;  /* 0x00003804ff407984 */ /* 0x000ea40008000800 */
[----:B------:R-:W-:Y:S05]  /*1c80*/  BRA.U UP0, `(.L_x_26) ;  /* 0x0000001d00c87547 */ /* 0x000fea000b800000 */
[----:B------:R-:W3:Y:S01]  /*1c90*/  LDCU.64 UR10, c[0x0][0x6c0] ;  /* 0x0000d800ff0a77ac */ /* 0x000ee20008000a00 */
[----:B------:R-:W4:Y:S01]  /*1ca0*/  S2UR UR17, SR_CTAID.X ;  /* 0x00000000001179c3 */ /* 0x000f220000002500 */
[----:B------:R-:W-:Y:S01]  /*1cb0*/  HFMA2 R63, -RZ, RZ, 0, 0 ;  /* 0x00000000ff3f7431 */ /* 0x000fe200000001ff */
[----:B------:R-:W5:Y:S01]  /*1cc0*/  LDCU UR6, c[0x0][0x6d0] ;  /* 0x0000da00ff0677ac */ /* 0x000f620008000800 */
[----:B------:R-:W1:Y:S01]  /*1cd0*/  LDCU UR8, c[0x0][0x374] ;  /* 0x00006e80ff0877ac */ /* 0x000e620008000800 */
[----:B------:R-:W1:Y:S01]  /*1ce0*/  LDCU UR9, c[0x0][0x370] ;  /* 0x00006e00ff0977ac */ /* 0x000e620008000800 */
[----:B------:R-:W2:Y:S01]  /*1cf0*/  LDCU.64 UR24, c[0x0][0x348] ;  /* 0x00006900ff1877ac */ /* 0x000ea20008000a00 */
[----:B---3--:R-:W-:Y:S02]  /*1d00*/  UIMAD.WIDE.U32 UR4, UR20, UR11, URZ ;  /* 0x0000000b140472a5 */ /* 0x008fe4000f8e00ff */
[----:B------:R-:W3:Y:S02]  /*1d10*/  S2UR UR11, SR_CgaCtaId ;  /* 0x00000000000b79c3 */ /* 0x000ee40000008800 */
[----:B------:R-:W-:-:S02]  /*1d20*/  UIADD3 UR4, UPT, UPT, UR20, -UR5, URZ ;  /* 0x8000000514047290 */ /* 0x000fc4000fffe0ff */
[----:B----4-:R-:W-:Y:S02]  /*1d30*/  USHF.L.U32 UR17, UR17, 0x7, URZ ;  /* 0x0000000711117899 */ /* 0x010fe400080006ff */
[----:B------:R-:W-:Y:S02]  /*1d40*/  USHF.R.U32.HI UR4, URZ, UR23, UR4 ;  /* 0x00000017ff047299 */ /* 0x000fe40008011604 */
[----:B-1----:R-:W-:Y:S02]  /*1d50*/  UIMAD UR9, UR8, UR9, URZ ;  /* 0x00000009080972a4 */ /* 0x002fe4000f8e02ff */
[----:B------:R-:W-:Y:S01]  /*1d60*/  UIADD3 UR4, UPT, UPT, UR5, UR4, URZ ;  /* 0x0000000405047290 */ /* 0x000fe2000fffe0ff */
[----:B------:R-:W-:Y:S01]  /*1d70*/  UMOV UR8, 0x400 ;  /* 0x0000040000087882 */ /* 0x000fe20000000000 */
[----:B------:R-:W-:Y:S02]  /*1d80*/  ULOP3.LUT UR17, UR17, 0x80, URZ, 0xc0, !UPT ;  /* 0x0000008011117892 */ /* 0x000fe4000f8ec0ff */
[----:B------:R-:W-:-:S04]  /*1d90*/  USHF.R.U32.HI UR4, URZ, UR22, UR4 ;  /* 0x00000016ff047299 */ /* 0x000fc80008011604 */
[----:B------:R-:W-:-:S04]  /*1da0*/  UIADD3 UR4, UPT, UPT, -UR4, URZ, URZ ;  /* 0x000000ff04047290 */ /* 0x000fc8000fffe1ff */
[----:B------:R-:W-:Y:S02]  /*1db0*/  UIMAD UR10, UR10, UR4, UR20 ;  /* 0x000000040a0a72a4 */ /* 0x000fe4000f8e0214 */
[----:B---3--:R-:W-:Y:S02]  /*1dc0*/  ULEA UR11, UR11, UR8, 0x18 ;  /* 0x000000080b0b7291 */ /* 0x008fe4000f8ec0ff */
[----:B-----5:R-:W-:Y:S02]  /*1dd0*/  UIMAD.WIDE.U32 UR6, UR10, UR6, URZ ;  /* 0x000000060a0672a5 */ /* 0x020fe4000f8e00ff */
[----:B------:R-:W-:Y:S01]  /*1de0*/  UIADD3 UR16, UPT, UPT, UR11, 0x8400, URZ ;  /* 0x000084000b107890 */ /* 0x000fe2000fffe0ff */
[----:B------:R-:W1:Y:S01]  /*1df0*/  LDCU.64 UR4, c[0x0][0x6d8] ;  /* 0x0000db00ff0477ac */ /* 0x000e620008000a00 */
[----:B------:R-:W-:-:S04]  /*1e00*/  UIADD3 UR6, UPT, UPT, UR10, -UR7, URZ ;  /* 0x800000070a067290 */ /* 0x000fc8000fffe0ff */
[----:B------:R-:W-:-:S04]  /*1e10*/  USHF.R.U32.HI UR6, URZ, UR21, UR6 ;  /* 0x00000015ff067299 */ /* 0x000fc80008011606 */
[----:B------:R-:W-:Y:S01]  /*1e20*/  UIADD3 UR6, UPT, UPT, UR7, UR6, URZ ;  /* 0x0000000607067290 */ /* 0x000fe2000fffe0ff */
[----:B------:R-:W3:Y:S03]  /*1e30*/  LDCU UR7, c[0x0][0x378] ;  /* 0x00006f00ff0777ac */ /* 0x000ee60008000800 */
[----:B------:R-:W-:-:S04]  /*1e40*/  USHF.R.U32.HI UR6, URZ, UR15, UR6 ;  /* 0x0000000fff067299 */ /* 0x000fc80008011606 */
[----:B-1----:R-:W-:-:S04]  /*1e50*/  UIMAD.WIDE.U32 UR18, UR6, UR5, URZ ;  /* 0x00000005061272a5 */ /* 0x002fc8000f8e00ff */
[----:B------:R-:W-:-:S03]  /*1e60*/  UIADD3 UR5, UPT, UPT, UR6, -UR19, URZ ;  /* 0x8000001306057290 */ /* 0x000fc6000fffe0ff */
[----:B------:R-:W-:Y:S01]  /*1e70*/  UMOV UR18, URZ ;  /* 0x000000ff00127c82 */ /* 0x000fe20008000000 */
[----:B------:R-:W-:Y:S02]  /*1e80*/  USHF.R.U32.HI UR5, URZ, UR14, UR5 ;  /* 0x0000000eff057299 */ /* 0x000fe40008011605 */
[----:B---3--:R-:W-:Y:S02]  /*1e90*/  UIMAD UR7, UR9, UR7, URZ ;  /* 0x00000007090772a4 */ /* 0x008fe4000f8e02ff */
[----:B------:R-:W-:Y:S02]  /*1ea0*/  UIADD3 UR5, UPT, UPT, UR19, UR5, URZ ;  /* 0x0000000513057290 */ /* 0x000fe4000fffe0ff */
[----:B------:R-:W-:Y:S02]  /*1eb0*/  ULEA.HI UR19, UR7, UR7, URZ, 0x1 ;  /* 0x0000000707137291 */ /* 0x000fe4000f8f08ff */
[----:B------:R-:W-:Y:S02]  /*1ec0*/  USHF.R.U32.HI UR12, URZ, UR13, UR5 ;  /* 0x0000000dff0c7299 */ /* 0x000fe40008011605 */
[----:B------:R-:W-:-:S02]  /*1ed0*/  USHF.R.S32.HI UR19, URZ, 0x1, UR19 ;  /* 0x00000001ff137899 */ /* 0x000fc40008011413 */
[----:B------:R-:W-:-:S03]  /*1ee0*/  UIADD3 UR12, UPT, UPT, -UR12, URZ, URZ ;  /* 0x000000ff0c0c7290 */ /* 0x000fc6000fffe1ff */
[----:B------:R-:W1:Y:S01]  /*1ef0*/  LDCU UR5, c[0x0][0x6cc] ;  /* 0x0000d980ff0577ac */ /* 0x000e620008000800 */
[----:B------:R-:W-:Y:S02]  /*1f00*/  UIMAD UR4, UR4, UR12, UR6 ;  /* 0x0000000c040472a4 */ /* 0x000fe4000f8e0206 */
[----:B------:R-:W-:-:S04]  /*1f10*/  UIADD3 UR6, UPT, UPT, -UR6, URZ, URZ ;  /* 0x000000ff06067290 */ /* 0x000fc8000fffe1ff */
[----:B-12---:R-:W-:-:S12]  /*1f20*/  UIMAD UR10, UR5, UR6, UR10 ;  /* 0x00000006050a72a4 */ /* 0x006fd8000f8e020a */
.L_x_31:
[----:B-1----:R-:W-:Y:S01]  /*1f30*/  IMAD.U32 R6, R63, -0x80000000, RZ ;  /* 0x800000003f067824 */ /* 0x002fe200078e00ff */
[----:B------:R-:W1:Y:S01]  /*1f40*/  S2R R5, SR_TID.X ;  /* 0x0000000000057919 */ /* 0x000e620000002100 */
[----:B------:R-:W-:Y:S02]  /*1f50*/  USHF.L.U32 UR29, UR18, 0x3, URZ ;  /* 0x00000003121d7899 */ /* 0x000fe400080006ff */
[----:B------:R-:W2:Y:S01]  /*1f60*/  SYNCS.PHASECHK.TRANS64.TRYWAIT P0, [UR11+0x20], R6 ;  /* 0x00002006ff0075a7 */ /* 0x000ea2000800110b */
[----:B-1----:R-:W-:-:S05]  /*1f70*/  LEA R61, R5, UR11, 0x7 ;  /* 0x0000000b053d7c11 */ /* 0x002fca000f8e38ff */
[----:B------:R-:W-:-:S05]  /*1f80*/  VIADD R3, R61, 0x8430 ;  /* 0x000084303d037836 */ /* 0x000fca0000000000 */
[----:B------:R-:W-:Y:S01]  /*1f90*/  SHF.R.U32.HI R60, RZ, 0x3, R3 ;  /* 0x00000003ff3c7819 */ /* 0x000fe20000011603 */
[----:B--2---:R-:W-:Y:S06]  /*1fa0*/  @!P0 BRA `(.L_x_27) ;  /* 0x0000002000608947 */ /* 0x004fec0003800000 */
.L_x_45:
[----:B------:R-:W2:Y:S01]  /*1fb0*/  S2UR UR12, SR_CgaCtaId ;  /* 0x00000000000c79c3 */ /* 0x000ea20000008800 */
[----:B-1----:R-:W-:Y:S01]  /*1fc0*/  VIADD R0, R61, 0x8420 ;  /* 0x000084203d007836 */ /* 0x002fe20000000000 */
[----:B------:R-:W-:Y:S01]  /*1fd0*/  LOP3.LUT R60, R3, 0x70, R60, 0x78, !PT ;  /* 0x00000070033c7812 */ /* 0x000fe200078e783c */
[----:B------:R-:W-:Y:S01]  /*1fe0*/  VIADD R7, R61, 0x8410 ;  /* 0x000084103d077836 */ /* 0x000fe20000000000 */
[----:B------:R-:W-:Y:S01]  /*1ff0*/  UIADD3 UR32, UP1, UPT, UR24, 0x2c0, URZ ;  /* 0x000002c018207890 */ /* 0x000fe2000ff3e0ff */
[----:B------:R-:W-:Y:S01]  /*2000*/  IMAD.U32 R5, R5, 0x10000, RZ ;  /* 0x0001000005057824 */ /* 0x000fe200078e00ff */
[----:B------:R-:W-:Y:S01]  /*2010*/  SHF.R.U32.HI R3, RZ, 0x3, R0 ;  /* 0x00000003ff037819 */ /* 0x000fe20000011600 */
[----:B------:R-:W-:Y:S01]  /*2020*/  VIADD R61, R61, 0x8400 ;  /* 0x000084003d3d7836 */ /* 0x000fe20000000000 */
[----:B------:R-:W-:Y:S01]  /*2030*/  SHF.R.U32.HI R2, RZ, 0x3, R7 ;  /* 0x00000003ff027819 */ /* 0x000fe20000011607 */
[----:B------:R-:W-:Y:S01]  /*2040*/  UIADD3 UR30, UP0, UPT, UR24, 0x240, URZ ;  /* 0x00000240181e7890 */ /* 0x000fe2000ff1e0ff */
[----:B------:R-:W-:Y:S01]  /*2050*/  LOP3.LUT R3, R0, 0x70, R3, 0x78, !PT ;  /* 0x0000007000037812 */ /* 0x000fe200078e7803 */
[----:B------:R-:W1:Y:S01]  /*2060*/  LDCU UR27, c[0x0][0x6e4] ;  /* 0x0000dc80ff1b77ac */ /* 0x000e620008000800 */
[----:B------:R-:W-:-:S02]  /*2070*/  LOP3.LUT R5, R5, 0xe00000, RZ, 0xc0, !PT ;  /* 0x00e0000005057812 */ /* 0x000fc400078ec0ff */
[----:B------:R-:W-:Y:S01]  /*2080*/  SHF.R.U32.HI R0, RZ, 0x3, R61 ;  /* 0x00000003ff007819 */ /* 0x000fe2000001163d */
[----:B------:R-:W-:Y:S01]  /*2090*/  ULEA UR10, UR10, UR17, 0x8 ;  /* 0x000000110a0a7291 */ /* 0x000fe2000f8e40ff */
[----:B------:R-:W-:Y:S01]  /*20a0*/  ISETP.NE.AND P0, PT, R65, RZ, PT ;  /* 0x000000ff4100720c */ /* 0x000fe20003f05270 */
[----:B------:R-:W-:Y:S01]  /*20b0*/  IMAD.IADD R62, R64, 0x1, R5 ;  /* 0x00000001403e7824 */ /* 0x000fe200078e0205 */
[----:B------:R-:W-:Y:S01]  /*20c0*/  LOP3.LUT R2, R7, 0x70, R2, 0x78, !PT ;  /* 0x0000007007027812 */ /* 0x000fe200078e7802 */
[----:B------:R-:W-:Y:S01]  /*20d0*/  USHF.L.U32 UR5, UR4, 0x7, URZ ;  /* 0x0000000704057899 */ /* 0x000fe200080006ff */
[----:B------:R-:W-:Y:S01]  /*20e0*/  LOP3.LUT R0, R61, 0x70, R0, 0x78, !PT ;  /* 0x000000703d007812 */ /* 0x000fe200078e7800 */
[----:B------:R-:W-:Y:S02]  /*20f0*/  USHF.L.U32 UR9, UR4, 0x8, URZ ;  /* 0x0000000804097899 */ /* 0x000fe400080006ff */
[----:B------:R-:W-:Y:S02]  /*2100*/  UIADD3.X UR33, UPT, UPT, URZ, UR25, URZ, UP1, !UPT ;  /* 0x00000019ff217290 */ /* 0x000fe40008ffe4ff */
[----:B------:R-:W-:Y:S01]  /*2110*/  UIADD3.X UR31, UPT, UPT, URZ, UR25, URZ, UP0, !UPT ;  /* 0x00000019ff1f7290 */ /* 0x000fe200087fe4ff */
[----:B------:R-:W-:Y:S01]  /*2120*/  UMOV UR28, URZ ;  /* 0x000000ff001c7c82 */ /* 0x000fe20008000000 */
[----:B------:R-:W-:Y:S01]  /*2130*/  UMOV UR26, 0x400 ;  /* 0x00000400001a7882 */ /* 0x000fe20000000000 */
[----:B--2---:R-:W-:-:S09]  /*2140*/  UMOV UR8, UR16 ;  /* 0x0000001000087c82 */ /* 0x004fd20008000000 */
.L_x_30:
[----:B------:R-:W-:Y:S01]  /*2150*/  R2UR UR4, R62 ;  /* 0x000000003e0472ca */ /* 0x000fe200000e0000 */
[----:B------:R-:W-:Y:S02]  /*2160*/  USHF.R.S32.HI UR6, URZ, 0x1f, UR29 ;  /* 0x0000001fff067899 */ /* 0x000fe4000801141d */
[----:B------:R-:W-:Y:S02]  /*2170*/  ULEA UR7, UR12, UR26, 0x18 ;  /* 0x0000001a0c077291 */ /* 0x000fe4000f8ec0ff */
[----:B------:R-:W-:-:S08]  /*2180*/  ULEA.HI UR6, UR6, UR29, URZ, 0x2 ;  /* 0x0000001d06067291 */ /* 0x000fd0000f8f10ff */
[----:B-1----:R-:W2:Y:S02]  /*2190*/  LDTM.x32 R28, tmem[UR4] ;  /* 0x00000004001c79ee */ /* 0x002ea400082c0000 */
[----:B-12---:R-:W-:Y:S01]  /*21a0*/  FMUL R66, R29, UR27 ;  /* 0x0000001b1d427c20 */ /* 0x006fe20008400000 */
[----:B------:R-:W-:Y:S01]  /*21b0*/  FMUL R67, R28, UR27 ;  /* 0x0000001b1c437c20 */ /* 0x000fe20008400000 */
[----:B------:R-:W-:Y:S01]  /*21c0*/  FMUL R68, R31, UR27 ;  /* 0x0000001b1f447c20 */ /* 0x000fe20008400000 */
[----:B------:R-:W-:Y:S01]  /*21d0*/  FMUL R69, R30, UR27 ;  /* 0x0000001b1e457c20 */ /* 0x000fe20008400000 */
[----:B------:R-:W-:Y:S01]  /*21e0*/  FMUL R70, R33, UR27 ;  /* 0x0000001b21467c20 */ /* 0x000fe20008400000 */
[----:B------:R-:W-:Y:S01]  /*21f0*/  FMUL R71, R32, UR27 ;  /* 0x0000001b20477c20 */ /* 0x000fe20008400000 */
[----:B------:R-:W-:Y:S01]  /*2200*/  FMUL R72, R35, UR27 ;  /* 0x0000001b23487c20 */ /* 0x000fe20008400000 */
[----:B------:R-:W-:Y:S01]  /*2210*/  FMUL R73, R34, UR27 ;  /* 0x0000001b22497c20 */ /* 0x000fe20008400000 */
[----:B------:R-:W-:Y:S01]  /*2220*/  FMUL R74, R37, UR27 ;  /* 0x0000001b254a7c20 */ /* 0x000fe20008400000 */
[----:B------:R-:W1:Y:S01]  /*2230*/  LDTM.x32 R4, tmem[UR4+0x20] ;  /* 0x00002004000479ee */ /* 0x000e6200082c0000 */
[----:B------:R-:W-:Y:S01]  /*2240*/  ULOP3.LUT UR4, UR6, 0xfffffffc, URZ, 0xc0, !UPT ;  /* 0xfffffffc06047892 */ /* 0x000fe2000f8ec0ff */
[----:B------:R-:W-:Y:S01]  /*2250*/  FMUL R75, R36, UR27 ;  /* 0x0000001b244b7c20 */ /* 0x000fe20008400000 */
[----:B------:R-:W-:Y:S01]  /*2260*/  FMUL R76, R39, UR27 ;  /* 0x0000001b274c7c20 */ /* 0x000fe20008400000 */
[----:B------:R-:W-:Y:S01]  /*2270*/  FMUL R77, R38, UR27 ;  /* 0x0000001b264d7c20 */ /* 0x000fe20008400000 */
[----:B------:R-:W-:Y:S01]  /*2280*/  UIADD3 UR4, UPT, UPT, -UR4, UR29, URZ ;  /* 0x0000001d04047290 */ /* 0x000fe2000fffe1ff */
[----:B------:R-:W-:Y:S01]  /*2290*/  FMUL R78, R41, UR27 ;  /* 0x0000001b294e7c20 */ /* 0x000fe20008400000 */
[----:B------:R-:W-:Y:S01]  /*22a0*/  FMUL R79, R40, UR27 ;  /* 0x0000001b284f7c20 */ /* 0x000fe20008400000 */
[----:B------:R-:W-:Y:S01]  /*22b0*/  FMUL R80, R43, UR27 ;  /* 0x0000001b2b507c20 */ /* 0x000fe20008400000 */
[----:B------:R-:W-:Y:S01]  /*22c0*/  FMUL R83, R42, UR27 ;  /* 0x0000001b2a537c20 */ /* 0x000fe20008400000 */
[----:B------:R-:W-:Y:S01]  /*22d0*/  F2FP.BF16.F32.PACK_AB R39, R72, R73 ;  /* 0x000000494827723e */ /* 0x000fe200000010ff */
[----:B------:R-:W-:Y:S01]  /*22e0*/  FMUL R45, R45, UR27 ;  /* 0x0000001b2d2d7c20 */ /* 0x000fe20008400000 */
[----:B------:R-:W-:Y:S01]  /*22f0*/  MOV R81, UR4 ;  /* 0x0000000400517c02 */ /* 0x000fe20008000f00 */
[----:B------:R-:W-:Y:S01]  /*2300*/  FMUL R44, R44, UR27 ;  /* 0x0000001b2c2c7c20 */ /* 0x000fe20008400000 */
[----:B------:R-:W-:Y:S01]  /*2310*/  F2FP.BF16.F32.PACK_AB R38, R70, R71 ;  /* 0x000000474626723e */ /* 0x000fe200000010ff */
[----:B------:R-:W-:Y:S01]  /*2320*/  FMUL R47, R47, UR27 ;  /* 0x0000001b2f2f7c20 */ /* 0x000fe20008400000 */
[----:B------:R-:W-:Y:S01]  /*2330*/  F2FP.BF16.F32.PACK_AB R37, R68, R69 ;  /* 0x000000454425723e */ /* 0x000fe200000010ff */
[----:B------:R-:W-:Y:S01]  /*2340*/  FMUL R46, R46, UR27 ;  /* 0x0000001b2e2e7c20 */ /* 0x000fe20008400000 */
[----:B------:R-:W-:Y:S01]  /*2350*/  F2FP.BF16.F32.PACK_AB R36, R66, R67 ;  /* 0x000000434224723e */ /* 0x000fe200000010ff */
[----:B------:R-:W-:Y:S01]  /*2360*/  FMUL R49, R49, UR27 ;  /* 0x0000001b31317c20 */ /* 0x000fe20008400000 */
[----:B------:R-:W-:Y:S01]  /*2370*/  LEA R87, R81, R0, 0xe ;  /* 0x0000000051577211 */ /* 0x000fe200078e70ff */
[----:B------:R-:W-:Y:S01]  /*2380*/  FMUL R48, R48, UR27 ;  /* 0x0000001b30307c20 */ /* 0x000fe20008400000 */
[----:B------:R-:W-:Y:S01]  /*2390*/  F2FP.BF16.F32.PACK_AB R43, R80, R83 ;  /* 0x00000053502b723e */ /* 0x000fe200000010ff */
[----:B------:R-:W-:Y:S01]  /*23a0*/  FMUL R51, R51, UR27 ;  /* 0x0000001b33337c20 */ /* 0x000fe20008400000 */
[----:B------:R-:W-:Y:S01]  /*23b0*/  F2FP.BF16.F32.PACK_AB R42, R78, R79 ;  /* 0x0000004f4e2a723e */ /* 0x000fe200000010ff */
[----:B------:R-:W-:Y:S01]  /*23c0*/  STS.128 [R87], R36 ;  /* 0x0000002457007388 */ /* 0x000fe20000000c00 */
[----:B------:R-:W-:Y:S01]  /*23d0*/  F2FP.BF16.F32.PACK_AB R41, R76, R77 ;  /* 0x0000004d4c29723e */ /* 0x000fe200000010ff */
[----:B-1----:R-:W-:Y:S01]  /*23e0*/  FMUL R82, R4, UR27 ;  /* 0x0000001b04527c20 */ /* 0x002fe20008400000 */
[----:B------:R-:W-:Y:S01]  /*23f0*/  F2FP.BF16.F32.PACK_AB R40, R74, R75 ;  /* 0x0000004b4a28723e */ /* 0x000fe200000010ff */
[----:B------:R-:W-:Y:S01]  /*2400*/  FMUL R85, R5, UR27 ;  /* 0x0000001b05557c20 */ /* 0x000fe20008400000 */
[----:B------:R-:W-:Y:S01]  /*2410*/  LEA R86, R81, R2, 0xe ;  /* 0x0000000251567211 */ /* 0x000fe200078e70ff */
[----:B------:R-:W-:Y:S01]  /*2420*/  FMUL R84, R82, -1.4426950216293334961 ;  /* 0xbfb8aa3b52547820 */ /* 0x000fe20000400000 */
[----:B------:R-:W-:Y:S01]  /*2430*/  FMUL R50, R50, UR27 ;  /* 0x0000001b32327c20 */ /* 0x000fe20008400000 */
[----:B------:R-:W-:Y:S01]  /*2440*/  FMUL R4, R85, -1.4426950216293334961 ;  /* 0xbfb8aa3b55047820 */ /* 0x000fe20000400000 */
[----:B------:R-:W-:Y:S01]  /*2450*/  FMUL R53, R53, UR27 ;  /* 0x0000001b35357c20 */ /* 0x000fe20008400000 */
[----:B------:R1:W-:Y:S01]  /*2460*/  STS.128 [R86], R40 ;  /* 0x0000002856007388 */ /* 0x0003e20000000c00 */
[----:B------:R-:W-:Y:S01]  /*2470*/  F2FP.BF16.F32.PACK_AB R5, R47, R46 ;  /* 0x0000002e2f05723e */ /* 0x000fe200000010ff */
[----:B------:R-:W-:Y:S01]  /*2480*/  MUFU.EX2 R84, R84 ;  /* 0x0000005400547308 */ /* 0x000fe20000000800 */
[----:B------:R-:W-:Y:S01]  /*2490*/  LEA R91, R81, R3, 0xe ;  /* 0x00000003515b7211 */ /* 0x000fe200078e70ff */
[----:B------:R-:W-:Y:S01]  /*24a0*/  FMUL R9, R9, UR27 ;  /* 0x0000001b09097c20 */ /* 0x000fe20008400000 */
[----:B------:R-:W-:Y:S01]  /*24b0*/  LEA R89, R81, R60, 0xe ;  /* 0x0000003c51597211 */ /* 0x000fe200078e70ff */
[----:B------:R-:W-:Y:S01]  /*24c0*/  FMUL R8, R8, UR27 ;  /* 0x0000001b08087c20 */ /* 0x000fe20008400000 */
[----:B------:R-:W-:Y:S01]  /*24d0*/  FMUL R10, R10, UR27 ;  /* 0x0000001b0a0a7c20 */ /* 0x000fe20008400000 */
[----:B------:R-:W-:Y:S01]  /*24e0*/  FMUL R90, R9, -1.4426950216293334961 ;  /* 0xbfb8aa3b095a7820 */ /* 0x000fe20000400000 */
        /* <DEDUP_REMOVED lines=15> */
[----:B-1----:R-:W-:Y:S01]  /*25e0*/  FMUL R43, R54, UR27 ;  /* 0x0000001b362b7c20 */ /* 0x002fe20008400000 */
[----:B------:R-:W-:Y:S01]  /*25f0*/  FMUL R40, R6, UR27 ;  /* 0x0000001b06287c20 */ /* 0x000fe20008400000 */
[----:B------:R-:W-:Y:S01]  /*2600*/  FMUL R54, R59, UR27 ;  /* 0x0000001b3b367c20 */ /* 0x000fe20008400000 */
[----:B------:R-:W-:Y:S01]  /*2610*/  FMUL R59, R7, UR27 ;  /* 0x0000001b073b7c20 */ /* 0x000fe20008400000 */
[----:B------:R1:W2:Y:S01]  /*2620*/  MUFU.EX2 R41, R4 ;  /* 0x0000000400297308 */ /* 0x0002a20000000800 */
[----:B------:R-:W-:Y:S01]  /*2630*/  FMUL R88, R40, -1.4426950216293334961 ;  /* 0xbfb8aa3b28587820 */ /* 0x000fe20000400000 */
[----:B------:R-:W-:Y:S01]  /*2640*/  FMUL R86, R52, UR27 ;  /* 0x0000001b34567c20 */ /* 0x000fe20008400000 */
[----:B------:R-:W-:Y:S01]  /*2650*/  FMUL R87, R59, -1.4426950216293334961 ;  /* 0xbfb8aa3b3b577820 */ /* 0x000fe20000400000 */
[----:B------:R-:W-:Y:S01]  /*2660*/  FMUL R42, R55, UR27 ;  /* 0x0000001b372a7c20 */ /* 0x000fe20008400000 */
[----:B------:R-:W-:Y:S01]  /*2670*/  FMUL R52, R57, UR27 ;  /* 0x0000001b39347c20 */ /* 0x000fe20008400000 */
[----:B------:R-:W-:Y:S01]  /*2680*/  FMUL R55, R58, UR27 ;  /* 0x0000001b3a377c20 */ /* 0x000fe20008400000 */
[----:B------:R-:W-:Y:S01]  /*2690*/  FMUL R57, R56, UR27 ;  /* 0x0000001b38397c20 */ /* 0x000fe20008400000 */
[----:B------:R-:W-:Y:S01]  /*26a0*/  MUFU.EX2 R88, R88 ;  /* 0x0000005800587308 */ /* 0x000fe20000000800 */
[----:B------:R-:W-:Y:S01]  /*26b0*/  F2FP.BF16.F32.PACK_AB R7, R51, R50 ;  /* 0x000000323307723e */ /* 0x000fe200000010ff */
[----:B------:R-:W-:Y:S01]  /*26c0*/  FMUL R56, R8, -1.4426950216293334961 ;  /* 0xbfb8aa3b08387820 */ /* 0x000fe20000400000 */
[----:B------:R-:W-:Y:S01]  /*26d0*/  F2FP.BF16.F32.PACK_AB R6, R49, R48 ;  /* 0x000000303106723e */ /* 0x000fe200000010ff */
[----:B------:R-:W-:Y:S01]  /*26e0*/  FMUL R58, R12, -1.4426950216293334961 ;  /* 0xbfb8aa3b0c3a7820 */ /* 0x000fe20000400000 */
[----:B------:R-:W-:-:S02]  /*26f0*/  F2FP.BF16.F32.PACK_AB R39, R54, R55 ;  /* 0x000000373627723e */ /* 0x000fc400000010ff */
[----:B------:R-:W-:Y:S01]  /*2700*/  F2FP.BF16.F32.PACK_AB R38, R52, R57 ;  /* 0x000000393426723e */ /* 0x000fe200000010ff */
[----:B------:R-:W-:Y:S01]  /*2710*/  MUFU.EX2 R87, R87 ;  /* 0x0000005700577308 */ /* 0x000fe20000000800 */
[----:B-1----:R-:W-:Y:S01]  /*2720*/  F2FP.BF16.F32.PACK_AB R4, R45, R44 ;  /* 0x0000002c2d04723e */ /* 0x002fe200000010ff */
[----:B--2---:R-:W-:Y:S01]  /*2730*/  FADD R92, R41, 1 ;  /* 0x3f800000295c7421 */ /* 0x004fe20000000000 */
[----:B------:R-:W-:Y:S01]  /*2740*/  F2FP.BF16.F32.PACK_AB R37, R42, R43 ;  /* 0x0000002b2a25723e */ /* 0x000fe200000010ff */
[----:B------:R-:W-:Y:S01]  /*2750*/  FMUL R41, R19, UR27 ;  /* 0x0000001b13297c20 */ /* 0x000fe20008400000 */
[----:B------:R-:W-:Y:S01]  /*2760*/  F2FP.BF16.F32.PACK_AB R36, R53, R86 ;  /* 0x000000563524723e */ /* 0x000fe200000010ff */
[----:B------:R1:W-:Y:S01]  /*2770*/  STS.128 [R91], R4 ;  /* 0x000000045b007388 */ /* 0x0003e20000000c00 */
[----:B------:R-:W-:Y:S01]  /*2780*/  FMUL R19, R21, UR27 ;  /* 0x0000001b15137c20 */ /* 0x000fe20008400000 */
[----:B------:R-:W-:Y:S02]  /*2790*/  MUFU.RCP R92, R92 ;  /* 0x0000005c005c7308 */ /* 0x000fe40000001000 */
[----:B------:R2:W-:Y:S06]  /*27a0*/  STS.128 [R89], R36 ;  /* 0x0000002459007388 */ /* 0x0005ec0000000c00 */
[----:B------:R-:W3:Y:S08]  /*27b0*/  MUFU.EX2 R56, R56 ;  /* 0x0000003800387308 */ /* 0x000ef00000000800 */
[----:B------:R-:W4:Y:S01]  /*27c0*/  MUFU.EX2 R58, R58 ;  /* 0x0000003a003a7308 */ /* 0x000f220000000800 */
[----:B---3--:R-:W-:Y:S01]  /*27d0*/  FADD R56, R56, 1 ;  /* 0x3f80000038387421 */ /* 0x008fe20000000000 */
[----:B-1----:R-:W-:Y:S01]  /*27e0*/  FADD R91, R88, 1 ;  /* 0x3f800000585b7421 */ /* 0x002fe20000000000 */
[----:B------:R-:W-:-:S05]  /*27f0*/  FADD R88, R87, 1 ;  /* 0x3f80000057587421 */ /* 0x000fca0000000000 */
[----:B------:R1:W-:Y:S01]  /*2800*/  MUFU.EX2 R4, R90 ;  /* 0x0000005a00047308 */ /* 0x0003e20000000800 */
[----:B------:R-:W-:Y:S01]  /*2810*/  FMUL R6, R10, -1.4426950216293334961 ;  /* 0xbfb8aa3b0a067820 */ /* 0x000fe20000400000 */
[----:B--2---:R-:W-:Y:S01]  /*2820*/  FADD R37, R84, 1 ;  /* 0x3f80000054257421 */ /* 0x004fe20000000000 */
[----:B------:R-:W-:Y:S01]  /*2830*/  FMUL R7, R11, UR27 ;  /* 0x0000001b0b077c20 */ /* 0x000fe20008400000 */
[----:B------:R-:W-:Y:S01]  /*2840*/  FMUL R11, R13, -1.4426950216293334961 ;  /* 0xbfb8aa3b0d0b7820 */ /* 0x000fe20000400000 */
[----:B------:R-:W-:Y:S01]  /*2850*/  FMUL R38, R14, -1.4426950216293334961 ;  /* 0xbfb8aa3b0e267820 */ /* 0x000fe20000400000 */
[----:B------:R-:W-:Y:S01]  /*2860*/  FMUL R39, R15, -1.4426950216293334961 ;  /* 0xbfb8aa3b0f277820 */ /* 0x000fe20000400000 */
[----:B------:R-:W-:Y:S01]  /*2870*/  FMUL R5, R7, -1.4426950216293334961 ;  /* 0xbfb8aa3b07057820 */ /* 0x000fe20000400000 */
[----:B------:R-:W2:Y:S01]  /*2880*/  MUFU.RCP R88, R88 ;  /* 0x0000005800587308 */ /* 0x000ea20000001000 */
[----:B----4-:R-:W-:Y:S01]  /*2890*/  FADD R58, R58, 1 ;  /* 0x3f8000003a3a7421 */ /* 0x010fe20000000000 */
[----:B------:R-:W-:Y:S01]  /*28a0*/  FMUL R89, R17, -1.4426950216293334961 ;  /* 0xbfb8aa3b11597820 */ /* 0x000fe20000400000 */
[----:B------:R-:W-:Y:S01]  /*28b0*/  FMUL R84, R18, -1.4426950216293334961 ;  /* 0xbfb8aa3b12547820 */ /* 0x000fe20000400000 */
[----:B------:R-:W-:-:S04]  /*28c0*/  FMUL R87, R20, -1.4426950216293334961 ;  /* 0xbfb8aa3b14577820 */ /* 0x000fc80000400000 */
[----:B------:R-:W3:Y:S01]  /*28d0*/  MUFU.RCP R37, R37 ;  /* 0x0000002500257308 */ /* 0x000ee20000001000 */
[----:B-1----:R-:W-:-:S07]  /*28e0*/  FMUL R90, R16, -1.4426950216293334961 ;  /* 0xbfb8aa3b105a7820 */ /* 0x002fce0000400000 */
[----:B------:R-:W1:Y:S01]  /*28f0*/  MUFU.RCP R91, R91 ;  /* 0x0000005b005b7308 */ /* 0x000e620000001000 */
[----:B--2---:R-:W-:Y:S01]  /*2900*/  FMUL R21, R59, R88 ;  /* 0x000000583b157220 */ /* 0x004fe20000400000 */
[----:B------:R-:W-:-:S03]  /*2910*/  FADD R88, R4, 1 ;  /* 0x3f80000004587421 */ /* 0x000fc60000000000 */
[----:B------:R-:W-:Y:S01]  /*2920*/  FMUL R68, R68, R21 ;  /* 0x0000001544447220 */ /* 0x000fe20000400000 */
[----:B------:R-:W-:Y:S02]  /*2930*/  FMUL R21, R22, UR27 ;  /* 0x0000001b16157c20 */ /* 0x000fe40008400000 */
[----:B------:R-:W2:Y:S01]  /*2940*/  MUFU.EX2 R6, R6 ;  /* 0x0000000600067308 */ /* 0x000ea20000000800 */
[----:B---3--:R-:W-:Y:S01]  /*2950*/  FMUL R36, R82, R37 ;  /* 0x0000002552247220 */ /* 0x008fe20000400000 */
[----:B------:R-:W-:Y:S01]  /*2960*/  FMUL R37, R85, R92 ;  /* 0x0000005c55257220 */ /* 0x000fe20000400000 */
[----:B------:R-:W-:Y:S02]  /*2970*/  FMUL R4, R21, -1.4426950216293334961 ;  /* 0xbfb8aa3b15047820 */ /* 0x000fe40000400000 */
[----:B------:R-:W-:Y:S01]  /*2980*/  FMUL R36, R67, R36 ;  /* 0x0000002443247220 */ /* 0x000fe20000400000 */
[----:B------:R-:W-:Y:S01]  /*2990*/  FMUL R37, R66, R37 ;  /* 0x0000002542257220 */ /* 0x000fe20000400000 */
[----:B------:R-:W-:Y:S01]  /*29a0*/  FMUL R67, R41, -1.4426950216293334961 ;  /* 0xbfb8aa3b29437820 */ /* 0x000fe20000400000 */
[----:B------:R-:W3:Y:S01]  /*29b0*/  MUFU.RCP R88, R88 ;  /* 0x0000005800587308 */ /* 0x000ee20000001000 */
[----:B-1----:R-:W-:-:S04]  /*29c0*/  FMUL R66, R40, R91 ;  /* 0x0000005b28427220 */ /* 0x002fc80000400000 */
[----:B------:R-:W-:Y:S01]  /*29d0*/  FMUL R69, R69, R66 ;  /* 0x0000004245457220 */ /* 0x000fe20000400000 */
[----:B------:R-:W-:Y:S02]  /*29e0*/  FMUL R66, R19, -1.4426950216293334961 ;  /* 0xbfb8aa3b13427820 */ /* 0x000fe40000400000 */
[----:B------:R-:W1:Y:S01]  /*29f0*/  MUFU.RCP R91, R56 ;  /* 0x00000038005b7308 */ /* 0x000e620000001000 */
[----:B--2---:R-:W-:-:S07]  /*2a00*/  FADD R92, R6, 1 ;  /* 0x3f800000065c7421 */ /* 0x004fce0000000000 */
[----:B------:R-:W2:Y:S01]  /*2a10*/  MUFU.EX2 R5, R5 ;  /* 0x0000000500057308 */ /* 0x000ea20000000800 */
[----:B---3--:R-:W-:-:S04]  /*2a20*/  FMUL R93, R9, R88 ;  /* 0x00000058095d7220 */ /* 0x008fc80000400000 */
[----:B------:R-:W-:-:S03]  /*2a30*/  FMUL R70, R70, R93 ;  /* 0x0000005d46467220 */ /* 0x000fc60000400000 */
[----:B------:R-:W-:Y:S01]  /*2a40*/  MUFU.EX2 R11, R11 ;  /* 0x0000000b000b7308 */ /* 0x000fe20000000800 */
[----:B-1----:R-:W-:Y:S01]  /*2a50*/  FMUL R22, R8, R91 ;  /* 0x0000005b08167220 */ /* 0x002fe20000400000 */
[----:B------:R-:W-:-:S03]  /*2a60*/  FMUL R56, R23, UR27 ;  /* 0x0000001b17387c20 */ /* 0x000fc60008400000 */
[----:B------:R-:W-:Y:S01]  /*2a70*/  FMUL R71, R71, R22 ;  /* 0x0000001647477220 */ /* 0x000fe20000400000 */
[----:B------:R-:W-:Y:S01]  /*2a80*/  FMUL R22, R24, UR27 ;  /* 0x0000001b18167c20 */ /* 0x000fe20008400000 */
[----:B------:R-:W-:Y:S01]  /*2a90*/  FMUL R23, R56, -1.4426950216293334961 ;  /* 0xbfb8aa3b38177820 */ /* 0x000fe20000400000 */
[----:B------:R-:W1:Y:S01]  /*2aa0*/  MUFU.RCP R91, R92 ;  /* 0x0000005c005b7308 */ /* 0x000e620000001000 */
[----:B--2---:R-:W-:Y:S01]  /*2ab0*/  FADD R93, R5, 1 ;  /* 0x3f800000055d7421 */ /* 0x004fe20000000000 */
[----:B------:R-:W-:Y:S01]  /*2ac0*/  FMUL R6, R22, -1.4426950216293334961 ;  /* 0xbfb8aa3b16067820 */ /* 0x000fe20000400000 */
[----:B------:R-:W-:-:S05]  /*2ad0*/  FMUL R5, R25, -1.4426950216293334961 ;  /* 0xbfb8aa3b19057820 */ /* 0x000fca0000400000 */
[----:B------:R-:W2:Y:S08]  /*2ae0*/  MUFU.RCP R24, R93 ;  /* 0x0000005d00187308 */ /* 0x000eb00000001000 */
[----:B------:R-:W3:Y:S01]  /*2af0*/  MUFU.EX2 R38, R38 ;  /* 0x0000002600267308 */ /* 0x000ee20000000800 */
[----:B-1----:R-:W-:-:S04]  /*2b00*/  FMUL R88, R10, R91 ;  /* 0x0000005b0a587220 */ /* 0x002fc80000400000 */
[----:B------:R-:W-:Y:S01]  /*2b10*/  FMUL R73, R73, R88 ;  /* 0x0000005849497220 */ /* 0x000fe20000400000 */
[----:B------:R-:W-:Y:S02]  /*2b20*/  FADD R88, R11, 1 ;  /* 0x3f8000000b587421 */ /* 0x000fe40000000000 */
[----:B------:R-:W1:Y:S01]  /*2b30*/  MUFU.EX2 R90, R90 ;  /* 0x0000005a005a7308 */ /* 0x000e620000000800 */
[C---:B--2---:R-:W-:Y:S01]  /*2b40*/  FMUL R11, R7.reuse, R24 ;  /* 0x00000018070b7220 */ /* 0x044fe20000400000 */
[----:B------:R-:W-:-:S03]  /*2b50*/  F2FP.BF16.F32.PACK_AB R7, R7, R10 ;  /* 0x0000000a0707723e */ /* 0x000fc600000010ff */
[----:B------:R-:W-:-:S03]  /*2b60*/  FMUL R72, R72, R11 ;  /* 0x0000000b48487220 */ /* 0x000fc60000400000 */
[----:B------:R-:W2:Y:S01]  /*2b70*/  MUFU.EX2 R39, R39 ;  /* 0x0000002700277308 */ /* 0x000ea20000000800 */
[----:B---3--:R-:W-:-:S07]  /*2b80*/  FADD R11, R38, 1 ;  /* 0x3f800000260b7421 */ /* 0x008fce0000000000 */
[----:B------:R3:W4:Y:S01]  /*2b90*/  MUFU.RCP R24, R88 ;  /* 0x0000005800187308 */ /* 0x0007220000001000 */
[----:B-1----:R-:W-:-:S07]  /*2ba0*/  FADD R90, R90, 1 ;  /* 0x3f8000005a5a7421 */ /* 0x002fce0000000000 */
[----:B------:R-:W1:Y:S08]  /*2bb0*/  MUFU.RCP R11, R11 ;  /* 0x0000000b000b7308 */ /* 0x000e700000001000 */
[----:B------:R2:W5:Y:S01]  /*2bc0*/  MUFU.RCP R91, R58 ;  /* 0x0000003a005b7308 */ /* 0x0005620000001000 */
[----:B---3--:R-:W-:-:S07]  /*2bd0*/  FMUL R88, R27, -1.4426950216293334961 ;  /* 0xbfb8aa3b1b587820 */ /* 0x008fce0000400000 */
[----:B------:R-:W-:Y:S08]  /*2be0*/  MUFU.EX2 R89, R89 ;  /* 0x0000005900597308 */ /* 0x000ff00000000800 */
[----:B------:R-:W-:Y:S01]  /*2bf0*/  MUFU.EX2 R84, R84 ;  /* 0x0000005400547308 */ /* 0x000fe20000000800 */
[----:B--2---:R-:W-:Y:S01]  /*2c00*/  FADD R58, R39, 1 ;  /* 0x3f800000273a7421 */ /* 0x004fe20000000000 */
[----:B----4-:R-:W-:Y:S01]  /*2c10*/  FMUL R39, R13, R24 ;  /* 0x000000180d277220 */ /* 0x010fe20000400000 */
[----:B-1----:R-:W-:Y:S01]  /*2c20*/  FMUL R24, R14, R11 ;  /* 0x0000000b0e187220 */ /* 0x002fe20000400000 */
[----:B-----5:R-:W-:-:S02]  /*2c30*/  FMUL R38, R12, R91 ;  /* 0x0000005b0c267220 */ /* 0x020fc40000400000 */
[----:B------:R-:W-:Y:S01]  /*2c40*/  FMUL R74, R74, R39 ;  /* 0x000000274a4a7220 */ /* 0x000fe20000400000 */
[----:B------:R-:W-:Y:S01]  /*2c50*/  FMUL R77, R77, R24 ;  /* 0x000000184d4d7220 */ /* 0x000fe20000400000 */
[----:B------:R-:W1:Y:S01]  /*2c60*/  MUFU.RCP R11, R90 ;  /* 0x0000005a000b7308 */ /* 0x000e620000001000 */
[----:B------:R-:W-:Y:S01]  /*2c70*/  FMUL R75, R75, R38 ;  /* 0x000000264b4b7220 */ /* 0x000fe20000400000 */
[----:B------:R-:W-:Y:S01]  /*2c80*/  FMUL R38, R26, -1.4426950216293334961 ;  /* 0xbfb8aa3b1a267820 */ /* 0x000fe20000400000 */
[----:B------:R-:W-:Y:S01]  /*2c90*/  FMUL R24, R28, UR27 ;  /* 0x0000001b1c187c20 */ /* 0x000fe20008400000 */
[----:B------:R-:W-:-:S03]  /*2ca0*/  FMUL R28, R30, -1.4426950216293334961 ;  /* 0xbfb8aa3b1e1c7820 */ /* 0x000fc60000400000 */
[----:B------:R-:W-:Y:S01]  /*2cb0*/  FMUL R39, R24, -1.4426950216293334961 ;  /* 0xbfb8aa3b18277820 */ /* 0x000fe20000400000 */
[----:B------:R-:W2:Y:S08]  /*2cc0*/  MUFU.EX2 R67, R67 ;  /* 0x0000004300437308 */ /* 0x000eb00000000800 */
[----:B------:R-:W3:Y:S01]  /*2cd0*/  MUFU.EX2 R87, R87 ;  /* 0x0000005700577308 */ /* 0x000ee20000000800 */
[----:B-1----:R-:W-:Y:S01]  /*2ce0*/  FMUL R90, R16, R11 ;  /* 0x0000000b105a7220 */ /* 0x002fe20000400000 */
[----:B------:R-:W-:-:S03]  /*2cf0*/  FMUL R11, R31, -1.4426950216293334961 ;  /* 0xbfb8aa3b1f0b7820 */ /* 0x000fc60000400000 */
[----:B------:R-:W-:Y:S01]  /*2d00*/  FMUL R79, R79, R90 ;  /* 0x0000005a4f4f7220 */ /* 0x000fe20000400000 */
[----:B------:R-:W-:Y:S01]  /*2d10*/  FADD R90, R89, 1 ;  /* 0x3f800000595a7421 */ /* 0x000fe20000000000 */
[----:B------:R-:W-:Y:S01]  /*2d20*/  FADD R89, R84, 1 ;  /* 0x3f80000054597421 */ /* 0x000fe20000000000 */
[----:B------:R-:W1:Y:S01]  /*2d30*/  MUFU.EX2 R4, R4 ;  /* 0x0000000400047308 */ /* 0x000e620000000800 */
[----:B--2---:R-:W-:-:S07]  /*2d40*/  FADD R84, R67, 1 ;  /* 0x3f80000043547421 */ /* 0x004fce0000000000 */
[----:B------:R-:W2:Y:S01]  /*2d50*/  MUFU.EX2 R66, R66 ;  /* 0x0000004200427308 */ /* 0x000ea20000000800 */
[----:B---3--:R-:W-:-:S07]  /*2d60*/  FADD R67, R87, 1 ;  /* 0x3f80000057437421 */ /* 0x008fce0000000000 */
[----:B------:R-:W3:Y:S01]  /*2d70*/  MUFU.EX2 R23, R23 ;  /* 0x0000001700177308 */ /* 0x000ee20000000800 */
[----:B-1----:R-:W-:-:S07]  /*2d80*/  FADD R4, R4, 1 ;  /* 0x3f80000004047421 */ /* 0x002fce0000000000 */
[----:B------:R-:W1:Y:S01]  /*2d90*/  MUFU.RCP R58, R58 ;  /* 0x0000003a003a7308 */ /* 0x000e620000001000 */
[----:B--2---:R-:W-:-:S07]  /*2da0*/  FADD R66, R66, 1 ;  /* 0x3f80000042427421 */ /* 0x004fce0000000000 */
[----:B------:R-:W2:Y:S01]  /*2db0*/  MUFU.RCP R67, R67 ;  /* 0x0000004300437308 */ /* 0x000ea20000001000 */
[----:B---3--:R-:W-:-:S07]  /*2dc0*/  FADD R23, R23, 1 ;  /* 0x3f80000017177421 */ /* 0x008fce0000000000 */
[----:B------:R-:W3:Y:S01]  /*2dd0*/  MUFU.RCP R90, R90 ;  /* 0x0000005a005a7308 */ /* 0x000ee20000001000 */
[----:B-1----:R-:W-:Y:S01]  /*2de0*/  FMUL R91, R15, R58 ;  /* 0x0000003a0f5b7220 */ /* 0x002fe20000400000 */
[----:B------:R-:W-:-:S03]  /*2df0*/  FMUL R58, R29, -1.4426950216293334961 ;  /* 0xbfb8aa3b1d3a7820 */ /* 0x000fc60000400000 */
[----:B------:R-:W-:-:S03]  /*2e00*/  FMUL R76, R76, R91 ;  /* 0x0000005b4c4c7220 */ /* 0x000fc60000400000 */
[----:B------:R-:W1:Y:S01]  /*2e10*/  MUFU.RCP R4, R4 ;  /* 0x0000000400047308 */ /* 0x000e620000001000 */
[----:B--2---:R-:W-:Y:S01]  /*2e20*/  FMUL R67, R20, R67 ;  /* 0x0000004314437220 */ /* 0x004fe20000400000 */
[----:B------:R-:W-:-:S03]  /*2e30*/  F2FP.BF16.F32.PACK_AB R20, R19, R20 ;  /* 0x000000141314723e */ /* 0x000fc600000010ff */
[----:B------:R-:W-:-:S03]  /*2e40*/  FMUL R44, R44, R67 ;  /* 0x000000432c2c7220 */ /* 0x000fc60000400000 */
[----:B------:R-:W2:Y:S01]  /*2e50*/  MUFU.EX2 R6, R6 ;  /* 0x0000000600067308 */ /* 0x000ea20000000800 */
[----:B---3--:R-:W-:-:S04]  /*2e60*/  FMUL R87, R17, R90 ;  /* 0x0000005a11577220 */ /* 0x008fc80000400000 */
[----:B------:R-:W-:-:S03]  /*2e70*/  FMUL R78, R78, R87 ;  /* 0x000000574e4e7220 */ /* 0x000fc60000400000 */
[----:B------:R-:W3:Y:S01]  /*2e80*/  MUFU.EX2 R5, R5 ;  /* 0x0000000500057308 */ /* 0x000ee20000000800 */
[----:B-1----:R-:W-:Y:S01]  /*2e90*/  FMUL R67, R21, R4 ;  /* 0x0000000415437220 */ /* 0x002fe20000400000 */
[----:B------:R-:W-:Y:S01]  /*2ea0*/  F2FP.BF16.F32.PACK_AB R21, R56, R21 ;  /* 0x000000153815723e */ /* 0x000fe200000010ff */
[----:B------:R-:W1:Y:S02]  /*2eb0*/  S2R R4, SR_TID.X ;  /* 0x0000000000047919 */ /* 0x000e640000002100 */
[----:B------:R-:W-:-:S03]  /*2ec0*/  FMUL R46, R46, R67 ;  /* 0x000000432e2e7220 */ /* 0x000fc60000400000 */
[----:B------:R-:W4:Y:S01]  /*2ed0*/  MUFU.EX2 R38, R38 ;  /* 0x0000002600267308 */ /* 0x000f220000000800 */
[----:B--2---:R-:W-:-:S07]  /*2ee0*/  FADD R87, R6, 1 ;  /* 0x3f80000006577421 */ /* 0x004fce0000000000 */
[----:B------:R-:W2:Y:S01]  /*2ef0*/  MUFU.RCP R66, R66 ;  /* 0x0000004200427308 */ /* 0x000ea20000001000 */
[----:B---3--:R-:W-:-:S07]  /*2f00*/  FADD R6, R5, 1 ;  /* 0x3f80000005067421 */ /* 0x008fce0000000000 */
[----:B------:R-:W3:Y:S01]  /*2f10*/  MUFU.RCP R23, R23 ;  /* 0x0000001700177308 */ /* 0x000ee20000001000 */
[----:B----4-:R-:W-:-:S07]  /*2f20*/  FADD R5, R38, 1 ;  /* 0x3f80000026057421 */ /* 0x010fce0000000000 */
[----:B------:R-:W4:Y:S01]  /*2f30*/  MUFU.EX2 R39, R39 ;  /* 0x0000002700277308 */ /* 0x000f220000000800 */
[----:B--2---:R-:W-:-:S04]  /*2f40*/  FMUL R38, R19, R66 ;  /* 0x0000004213267220 */ /* 0x004fc80000400000 */
[----:B------:R-:W-:-:S03]  /*2f50*/  FMUL R45, R45, R38 ;  /* 0x000000262d2d7220 */ /* 0x000fc60000400000 */
[----:B------:R-:W2:Y:S01]  /*2f60*/  MUFU.EX2 R58, R58 ;  /* 0x0000003a003a7308 */ /* 0x000ea20000000800 */
[----:B---3--:R-:W-:-:S04]  /*2f70*/  FMUL R38, R56, R23 ;  /* 0x0000001738267220 */ /* 0x008fc80000400000 */
[----:B------:R-:W-:Y:S01]  /*2f80*/  FMUL R47, R47, R38 ;  /* 0x000000262f2f7220 */ /* 0x000fe20000400000 */
[----:B------:R-:W-:Y:S02]  /*2f90*/  FMUL R38, R32, UR27 ;  /* 0x0000001b20267c20 */ /* 0x000fe40008400000 */
[----:B------:R-:W3:Y:S01]  /*2fa0*/  MUFU.EX2 R88, R88 ;  /* 0x0000005800587308 */ /* 0x000ee20000000800 */
[----:B----4-:R-:W-:-:S07]  /*2fb0*/  FADD R39, R39, 1 ;  /* 0x3f80000027277421 */ /* 0x010fce0000000000 */
[----:B------:R-:W-:Y:S01]  /*2fc0*/  MUFU.RCP R5, R5 ;  /* 0x0000000500057308 */ /* 0x000fe20000001000 */
[----:B--2---:R-:W-:-:S07]  /*2fd0*/  FADD R58, R58, 1 ;  /* 0x3f8000003a3a7421 */ /* 0x004fce0000000000 */
[----:B------:R-:W2:Y:S01]  /*2fe0*/  MUFU.RCP R89, R89 ;  /* 0x0000005900597308 */ /* 0x000ea20000001000 */
[----:B---3--:R-:W-:-:S07]  /*2ff0*/  FADD R66, R88, 1 ;  /* 0x3f80000058427421 */ /* 0x008fce0000000000 */
[----:B------:R-:W3:Y:S08]  /*3000*/  MUFU.RCP R84, R84 ;  /* 0x0000005400547308 */ /* 0x000ef00000001000 */
[----:B------:R-:W4:Y:S01]  /*3010*/  MUFU.RCP R6, R6 ;  /* 0x0000000600067308 */ /* 0x000f220000001000 */
[----:B--2---:R-:W-:-:S04]  /*3020*/  FMUL R90, R18, R89 ;  /* 0x00000059125a7220 */ /* 0x004fc80000400000 */
[----:B------:R-:W-:-:S03]  /*3030*/  FMUL R83, R83, R90 ;  /* 0x0000005a53537220 */ /* 0x000fc60000400000 */
[----:B------:R2:W5:Y:S01]  /*3040*/  MUFU.RCP R23, R39 ;  /* 0x0000002700177308 */ /* 0x0005620000001000 */
[----:B---3--:R-:W-:-:S04]  /*3050*/  FMUL R89, R41, R84 ;  /* 0x0000005429597220 */ /* 0x008fc80000400000 */
[----:B------:R-:W-:-:S03]  /*3060*/  FMUL R80, R80, R89 ;  /* 0x0000005950507220 */ /* 0x000fc60000400000 */
[----:B------:R3:W3:Y:S01]  /*3070*/  MUFU.RCP R32, R58 ;  /* 0x0000003a00207308 */ /* 0x0006e20000001000 */
[----:B----4-:R-:W-:Y:S01]  /*3080*/  FMUL R84, R25, R6 ;  /* 0x0000000619547220 */ /* 0x010fe20000400000 */
[----:B------:R-:W-:-:S03]  /*3090*/  FMUL R6, R38, -1.4426950216293334961 ;  /* 0xbfb8aa3b26067820 */ /* 0x000fc60000400000 */
[----:B------:R-:W-:-:S03]  /*30a0*/  FMUL R49, R49, R84 ;  /* 0x0000005431317220 */ /* 0x000fc60000400000 */
[----:B------:R-:W-:Y:S01]  /*30b0*/  MUFU.EX2 R28, R28 ;  /* 0x0000001c001c7308 */ /* 0x000fe20000000800 */
[----:B--2---:R-:W-:Y:S01]  /*30c0*/  FMUL R39, R33, UR27 ;  /* 0x0000001b21277c20 */ /* 0x004fe20008400000 */
[----:B------:R-:W-:Y:S01]  /*30d0*/  FMUL R33, R26, R5 ;  /* 0x000000051a217220 */ /* 0x000fe20000400000 */
[----:B-----5:R-:W-:Y:S01]  /*30e0*/  FMUL R23, R24, R23 ;  /* 0x0000001718177220 */ /* 0x020fe20000400000 */
[----:B------:R-:W-:Y:S01]  /*30f0*/  F2FP.BF16.F32.PACK_AB R24, R29, R24 ;  /* 0x000000181d18723e */ /* 0x000fe200000010ff */
[----:B------:R-:W-:Y:S01]  /*3100*/  FMUL R5, R39, -1.4426950216293334961 ;  /* 0xbfb8aa3b27057820 */ /* 0x000fe20000400000 */
[----:B------:R-:W-:Y:S01]  /*3110*/  FMUL R50, R50, R33 ;  /* 0x0000002132327220 */ /* 0x000fe20000400000 */
[----:B-1----:R-:W-:Y:S01]  /*3120*/  LEA R33, R4, UR7, 0x6 ;  /* 0x0000000704217c11 */ /* 0x002fe2000f8e30ff */
[----:B------:R-:W1:Y:S01]  /*3130*/  MUFU.RCP R66, R66 ;  /* 0x0000004200427308 */ /* 0x000e620000001000 */
[----:B---3--:R-:W-:Y:S01]  /*3140*/  FMUL R58, R34, UR27 ;  /* 0x0000001b223a7c20 */ /* 0x008fe20008400000 */
[----:B------:R-:W-:Y:S01]  /*3150*/  FMUL R32, R29, R32 ;  /* 0x000000201d207220 */ /* 0x000fe20000400000 */
[----:B------:R-:W-:Y:S01]  /*3160*/  IADD3 R34, PT, PT, R33, 0x400, RZ ;  /* 0x0000040021227810 */ /* 0x000fe20007ffe0ff */
[----:B------:R-:W-:Y:S01]  /*3170*/  FMUL R86, R86, R23 ;  /* 0x0000001756567220 */ /* 0x000fe20000400000 */
[----:B------:R-:W-:Y:S01]  /*3180*/  FMUL R4, R58, -1.4426950216293334961 ;  /* 0xbfb8aa3b3a047820 */ /* 0x000fe20000400000 */
[----:B------:R-:W-:Y:S01]  /*3190*/  FMUL R53, R53, R32 ;  /* 0x0000002035357220 */ /* 0x000fe20000400000 */
[----:B------:R-:W-:Y:S01]  /*31a0*/  SHF.R.U32.HI R23, RZ, 0x3, R34 ;  /* 0x00000003ff177819 */ /* 0x000fe20000011622 */
[----:B------:R-:W2:Y:S01]  /*31b0*/  MUFU.EX2 R6, R6 ;  /* 0x0000000600067308 */ /* 0x000ea20000000800 */
[----:B------:R-:W-:-:S02]  /*31c0*/  IADD3 R32, PT, PT, R33, 0x410, RZ ;  /* 0x0000041021207810 */ /* 0x000fc40007ffe0ff */
[----:B------:R-:W-:Y:S02]  /*31d0*/  LOP3.LUT R34, R34, 0x30, R23, 0x78, !PT ;  /* 0x0000003022227812 */ /* 0x000fe400078e7817 */
[----:B------:R-:W-:Y:S02]  /*31e0*/  SHF.R.U32.HI R23, RZ, 0x3, R32 ;  /* 0x00000003ff177819 */ /* 0x000fe40000011620 */
[----:B------:R-:W-:Y:S01]  /*31f0*/  IADD3 R67, PT, PT, R33, 0x420, RZ ;  /* 0x0000042021437810 */ /* 0x000fe20007ffe0ff */
[----:B------:R-:W3:Y:S01]  /*3200*/  MUFU.RCP R87, R87 ;  /* 0x0000005700577308 */ /* 0x000ee20000001000 */
[----:B------:R-:W-:Y:S01]  /*3210*/  LOP3.LUT R32, R32, 0x30, R23, 0x78, !PT ;  /* 0x0000003020207812 */ /* 0x000fe200078e7817 */
[----:B-1----:R-:W-:Y:S01]  /*3220*/  FMUL R66, R27, R66 ;  /* 0x000000421b427220 */ /* 0x002fe20000400000 */
[----:B------:R-:W-:Y:S01]  /*3230*/  IADD3 R33, PT, PT, R33, 0x430, RZ ;  /* 0x0000043021217810 */ /* 0x000fe20007ffe0ff */
[----:B------:R-:W-:Y:S01]  /*3240*/  FADD R23, R28, 1 ;  /* 0x3f8000001c177421 */ /* 0x000fe20000000000 */
[----:B------:R-:W-:Y:S01]  /*3250*/  SHF.R.U32.HI R28, RZ, 0x3, R67 ;  /* 0x00000003ff1c7819 */ /* 0x000fe20000011643 */
[----:B------:R-:W-:Y:S01]  /*3260*/  FMUL R51, R51, R66 ;  /* 0x0000004233337220 */ /* 0x000fe20000400000 */
[----:B------:R-:W-:Y:S01]  /*3270*/  SHF.R.U32.HI R84, RZ, 0x3, R33 ;  /* 0x00000003ff547819 */ /* 0x000fe20000011621 */
[----:B------:R-:W-:Y:S01]  /*3280*/  MUFU.EX2 R5, R5 ;  /* 0x0000000500057308 */ /* 0x000fe20000000800 */
[----:B------:R-:W-:Y:S01]  /*3290*/  FMUL R66, R35, -1.4426950216293334961 ;  /* 0xbfb8aa3b23427820 */ /* 0x000fe20000400000 */
[----:B------:R-:W-:Y:S01]  /*32a0*/  LOP3.LUT R28, R67, 0x30, R28, 0x78, !PT ;  /* 0x00000030431c7812 */ /* 0x000fe200078e781c */
[----:B--2---:R-:W-:Y:S01]  /*32b0*/  FADD R67, R6, 1 ;  /* 0x3f80000006437421 */ /* 0x004fe20000000000 */
[----:B------:R-:W-:-:S02]  /*32c0*/  LOP3.LUT R6, R33, 0x30, R84, 0x78, !PT ;  /* 0x0000003021067812 */ /* 0x000fc400078e7854 */
[C---:B------:R-:W-:Y:S02]  /*32d0*/  LEA R33, R81.reuse, R32, 0xd ;  /* 0x0000002051217211 */ /* 0x040fe400078e68ff */
[----:B------:R-:W1:Y:S01]  /*32e0*/  MUFU.EX2 R4, R4 ;  /* 0x0000000400047308 */ /* 0x000e620000000800 */
[C---:B------:R-:W-:Y:S01]  /*32f0*/  LEA R84, R81.reuse, R61, 0xe ;  /* 0x0000003d51547211 */ /* 0x040fe200078e70ff */
[----:B---3--:R-:W-:Y:S01]  /*3300*/  FMUL R87, R22, R87 ;  /* 0x0000005716577220 */ /* 0x008fe20000400000 */
[C---:B------:R-:W-:Y:S02]  /*3310*/  LEA R32, R81.reuse, R28, 0xd ;  /* 0x0000001c51207211 */ /* 0x040fe400078e68ff */
[----:B------:R-:W-:Y:S01]  /*3320*/  LEA R28, R81, R6, 0xd ;  /* 0x00000006511c7211 */ /* 0x000fe200078e68ff */
[----:B------:R-:W-:Y:S01]  /*3330*/  FMUL R48, R48, R87 ;  /* 0x0000005730307220 */ /* 0x000fe20000400000 */
[----:B------:R-:W-:Y:S01]  /*3340*/  F2FP.BF16.F32.PACK_AB R6, R9, R8 ;  /* 0x000000080906723e */ /* 0x000fe200000010ff */
[----:B------:R-:W2:Y:S01]  /*3350*/  MUFU.EX2 R11, R11 ;  /* 0x0000000b000b7308 */ /* 0x000ea20000000800 */
[----:B------:R-:W-:-:S02]  /*3360*/  IADD3 R8, PT, PT, R84, 0x50, RZ ;  /* 0x0000005054087810 */ /* 0x000fc40007ffe0ff */
[----:B------:R-:W-:Y:S02]  /*3370*/  LEA R34, R81, R34, 0xd ;  /* 0x0000002251227211 */ /* 0x000fe400078e68ff */
[----:B------:R-:W-:Y:S02]  /*3380*/  IADD3 R81, PT, PT, R84, 0x40, RZ ;  /* 0x0000004054517810 */ /* 0x000fe40007ffe0ff */
[----:B------:R-:W-:Y:S01]  /*3390*/  SHF.R.U32.HI R9, RZ, 0x3, R8 ;  /* 0x00000003ff097819 */ /* 0x000fe20000011608 */
[----:B------:R3:W4:Y:S01]  /*33a0*/  MUFU.EX2 R10, R66 ;  /* 0x00000042000a7308 */ /* 0x0007220000000800 */
[----:B-1----:R-:W-:Y:S01]  /*33b0*/  FADD R87, R4, 1 ;  /* 0x3f80000004577421 */ /* 0x002fe20000000000 */
[----:B------:R-:W-:Y:S02]  /*33c0*/  SHF.R.U32.HI R4, RZ, 0x3, R81 ;  /* 0x00000003ff047819 */ /* 0x000fe40000011651 */
[----:B------:R-:W-:Y:S02]  /*33d0*/  F2FP.BF16.F32.PACK_AB R22, R25, R22 ;  /* 0x000000161916723e */ /* 0x000fe400000010ff */
[----:B------:R-:W-:-:S02]  /*33e0*/  LOP3.LUT R81, R81, 0x70, R4, 0x78, !PT ;  /* 0x0000007051517812 */ /* 0x000fc400078e7804 */
[----:B------:R-:W1:Y:S01]  /*33f0*/  MUFU.RCP R23, R23 ;  /* 0x0000001700177308 */ /* 0x000e620000001000 */
[----:B------:R-:W-:Y:S01]  /*3400*/  F2FP.BF16.F32.PACK_AB R4, R85, R82 ;  /* 0x000000525504723e */ /* 0x000fe200000010ff */
[----:B--2---:R-:W-:Y:S01]  /*3410*/  FADD R85, R11, 1 ;  /* 0x3f8000000b557421 */ /* 0x004fe20000000000 */
[----:B------:R-:W-:Y:S02]  /*3420*/  F2FP.BF16.F32.PACK_AB R11, R41, R18 ;  /* 0x00000012290b723e */ /* 0x000fe400000010ff */
[----:B------:R-:W-:-:S03]  /*3430*/  F2FP.BF16.F32.PACK_AB R25, R31, R30 ;  /* 0x0000001e1f19723e */ /* 0x000fc600000010ff */
[----:B------:R-:W2:Y:S01]  /*3440*/  MUFU.RCP R67, R67 ;  /* 0x0000004300437308 */ /* 0x000ea20000001000 */
[----:B---3--:R-:W-:Y:S01]  /*3450*/  FADD R66, R5, 1 ;  /* 0x3f80000005427421 */ /* 0x008fe20000000000 */
[----:B------:R-:W-:Y:S01]  /*3460*/  F2FP.BF16.F32.PACK_AB R5, R59, R40 ;  /* 0x000000283b05723e */ /* 0x000fe200000010ff */
[----:B----4-:R-:W-:Y:S01]  /*3470*/  FADD R82, R10, 1 ;  /* 0x3f8000000a527421 */ /* 0x010fe20000000000 */
[C---:B------:R-:W-:Y:S02]  /*3480*/  IADD3 R59, PT, PT, R84.reuse, 0x60, RZ ;  /* 0x00000060543b7810 */ /* 0x040fe40007ffe0ff */
[----:B------:R-:W-:Y:S01]  /*3490*/  IADD3 R40, PT, PT, R84, 0x70, RZ ;  /* 0x0000007054287810 */ /* 0x000fe20007ffe0ff */
[----:B------:R3:W-:Y:S01]  /*34a0*/  STS.128 [R81], R4 ;  /* 0x0000000451007388 */ /* 0x0007e20000000c00 */
[----:B------:R-:W-:Y:S01]  /*34b0*/  LOP3.LUT R84, R8, 0x70, R9, 0x78, !PT ;  /* 0x0000007008547812 */ /* 0x000fe200078e7809 */
[----:B-1----:R-:W-:Y:S01]  /*34c0*/  FMUL R88, R30, R23 ;  /* 0x000000171e587220 */ /* 0x002fe20000400000 */
[----:B------:R-:W-:Y:S01]  /*34d0*/  SHF.R.U32.HI R8, RZ, 0x3, R59 ;  /* 0x00000003ff087819 */ /* 0x000fe2000001163b */
[----:B------:R-:W1:Y:S01]  /*34e0*/  MUFU.RCP R66, R66 ;  /* 0x0000004200427308 */ /* 0x000e620000001000 */
[----:B------:R-:W-:-:S02]  /*34f0*/  SHF.R.U32.HI R9, RZ, 0x3, R40 ;  /* 0x00000003ff097819 */ /* 0x000fc40000011628 */
[----:B------:R-:W-:Y:S02]  /*3500*/  LOP3.LUT R59, R59, 0x70, R8, 0x78, !PT ;  /* 0x000000703b3b7812 */ /* 0x000fe400078e7808 */
[----:B------:R-:W-:Y:S01]  /*3510*/  LOP3.LUT R40, R40, 0x70, R9, 0x78, !PT ;  /* 0x0000007028287812 */ /* 0x000fe200078e7809 */
[----:B--2---:R-:W-:Y:S01]  /*3520*/  FMUL R18, R38, R67 ;  /* 0x0000004326127220 */ /* 0x004fe20000400000 */
[----:B------:R-:W-:Y:S01]  /*3530*/  F2FP.BF16.F32.PACK_AB R10, R17, R16 ;  /* 0x00000010110a723e */ /* 0x000fe200000010ff */
[----:B------:R-:W2:Y:S01]  /*3540*/  MUFU.RCP R87, R87 ;  /* 0x0000005700577308 */ /* 0x000ea20000001000 */
[----:B------:R-:W-:Y:S01]  /*3550*/  F2FP.BF16.F32.PACK_AB R9, R15, R14 ;  /* 0x0000000e0f09723e */ /* 0x000fe200000010ff */
[----:B------:R-:W-:Y:S01]  /*3560*/  FMUL R18, R57, R18 ;  /* 0x0000001239127220 */ /* 0x000fe20000400000 */
[----:B------:R-:W-:Y:S01]  /*3570*/  F2FP.BF16.F32.PACK_AB R8, R13, R12 ;  /* 0x0000000c0d08723e */ /* 0x000fe200000010ff */
[----:B------:R-:W-:Y:S01]  /*3580*/  FMUL R17, R43, R88 ;  /* 0x000000582b117220 */ /* 0x000fe20000400000 */
[----:B------:R-:W-:-:S02]  /*3590*/  F2FP.BF16.F32.PACK_AB R23, R27, R26 ;  /* 0x0000001a1b17723e */ /* 0x000fc400000010ff */
[----:B------:R-:W-:Y:S01]  /*35a0*/  F2FP.BF16.F32.PACK_AB R27, R35, R58 ;  /* 0x0000003a231b723e */ /* 0x000fe200000010ff */
[----:B------:R4:W-:Y:S01]  /*35b0*/  STS.128 [R84], R8 ;  /* 0x0000000854007388 */ /* 0x0009e20000000c00 */
[C---:B------:R-:W-:Y:S01]  /*35c0*/  F2FP.BF16.F32.PACK_AB R26, R39.reuse, R38 ;  /* 0x00000026271a723e */ /* 0x040fe200000010ff */
[----:B------:R-:W5:Y:S01]  /*35d0*/  MUFU.RCP R82, R82 ;  /* 0x0000005200527308 */ /* 0x000f620000001000 */
[----:B-1----:R-:W-:Y:S01]  /*35e0*/  FMUL R15, R39, R66 ;  /* 0x00000042270f7220 */ /* 0x002fe20000400000 */
[----:B------:R1:W-:Y:S01]  /*35f0*/  STS.128 [R59], R20 ;  /* 0x000000143b007388 */ /* 0x0003e20000000c00 */
[----:B------:R-:W-:Y:S02]  /*3600*/  F2FP.BF16.F32.PACK_AB R12, R45, R44 ;  /* 0x0000002c2d0c723e */ /* 0x000fe400000010ff */
[----:B------:R-:W-:Y:S01]  /*3610*/  FMUL R15, R52, R15 ;  /* 0x0000000f340f7220 */ /* 0x000fe20000400000 */
[----:B------:R1:W-:Y:S01]  /*3620*/  STS.128 [R40], R24 ;  /* 0x0000001828007388 */ /* 0x0003e20000000c00 */
[----:B--2---:R-:W-:Y:S01]  /*3630*/  FMUL R16, R58, R87 ;  /* 0x000000573a107220 */ /* 0x004fe20000400000 */
[----:B------:R-:W2:Y:S01]  /*3640*/  MUFU.RCP R14, R85 ;  /* 0x00000055000e7308 */ /* 0x000ea20000001000 */
[----:B---3--:R-:W-:Y:S01]  /*3650*/  F2FP.BF16.F32.PACK_AB R7, R72, R73 ;  /* 0x000000494807723e */ /* 0x008fe200000010ff */
[----:B------:R3:W-:Y:S06]  /*3660*/  MEMBAR.ALL.CTA ;  /* 0x0000000000007992 */ /* 0x0007ec0000008000 */
[----:B---3--:R-:W3:Y:S01]  /*3670*/  FENCE.VIEW.ASYNC.S ;  /* 0x00000000000073c6 */ /* 0x008ee20000000000 */
[----:B------:R-:W-:Y:S01]  /*3680*/  FMUL R55, R55, R16 ;  /* 0x0000001037377220 */ /* 0x000fe20000400000 */
[----:B------:R-:W-:-:S02]  /*3690*/  F2FP.BF16.F32.PACK_AB R18, R15, R18 ;  /* 0x000000120f12723e */ /* 0x000fc400000010ff */
[----:B------:R-:W-:Y:S02]  /*36a0*/  F2FP.BF16.F32.PACK_AB R16, R53, R86 ;  /* 0x000000563510723e */ /* 0x000fe400000010ff */
[----:B------:R-:W-:Y:S01]  /*36b0*/  F2FP.BF16.F32.PACK_AB R15, R51, R50 ;  /* 0x00000032330f723e */ /* 0x000fe200000010ff */
[----:B-----5:R-:W-:Y:S01]  /*36c0*/  FMUL R13, R35, R82 ;  /* 0x00000052230d7220 */ /* 0x020fe20000400000 */
[----:B------:R-:W-:Y:S02]  /*36d0*/  F2FP.BF16.F32.PACK_AB R6, R70, R71 ;  /* 0x000000474606723e */ /* 0x000fe400000010ff */
[----:B------:R-:W-:Y:S01]  /*36e0*/  F2FP.BF16.F32.PACK_AB R5, R68, R69 ;  /* 0x000000454405723e */ /* 0x000fe200000010ff */
[----:B------:R-:W-:Y:S01]  /*36f0*/  FMUL R54, R54, R13 ;  /* 0x0000000d36367220 */ /* 0x000fe20000400000 */
[----:B------:R-:W-:Y:S02]  /*3700*/  F2FP.BF16.F32.PACK_AB R13, R47, R46 ;  /* 0x0000002e2f0d723e */ /* 0x000fe400000010ff */
[----:B------:R-:W-:Y:S01]  /*3710*/  F2FP.BF16.F32.PACK_AB R4, R37, R36 ;  /* 0x000000242504723e */ /* 0x000fe200000010ff */
[----:B--2---:R-:W-:Y:S01]  /*3720*/  FMUL R19, R31, R14 ;  /* 0x0000000e1f137220 */ /* 0x004fe20000400000 */
[----:B------:R-:W-:-:S03]  /*3730*/  F2FP.BF16.F32.PACK_AB R14, R49, R48 ;  /* 0x00000030310e723e */ /* 0x000fc600000010ff */
[----:B------:R-:W-:Y:S01]  /*3740*/  FMUL R42, R42, R19 ;  /* 0x000000132a2a7220 */ /* 0x000fe20000400000 */
[----:B------:R-:W-:Y:S02]  /*3750*/  F2FP.BF16.F32.PACK_AB R19, R54, R55 ;  /* 0x000000373613723e */ /* 0x000fe400000010ff */
[----:B----4-:R-:W-:Y:S02]  /*3760*/  F2FP.BF16.F32.PACK_AB R11, R80, R83 ;  /* 0x00000053500b723e */ /* 0x010fe400000010ff */
[----:B------:R-:W-:Y:S02]  /*3770*/  F2FP.BF16.F32.PACK_AB R17, R42, R17 ;  /* 0x000000112a11723e */ /* 0x000fe400000010ff */
[----:B------:R-:W-:Y:S02]  /*3780*/  F2FP.BF16.F32.PACK_AB R10, R78, R79 ;  /* 0x0000004f4e0a723e */ /* 0x000fe400000010ff */
[----:B------:R-:W-:Y:S02]  /*3790*/  F2FP.BF16.F32.PACK_AB R9, R76, R77 ;  /* 0x0000004d4c09723e */ /* 0x000fe400000010ff */
[----:B------:R-:W-:Y:S01]  /*37a0*/  F2FP.BF16.F32.PACK_AB R8, R74, R75 ;  /* 0x0000004b4a08723e */ /* 0x000fe200000010ff */
[----:B---3--:R-:W-:Y:S06]  /*37b0*/  BAR.SYNC.DEFER_BLOCKING 0x1, 0x80 ;  /* 0x0042000000007b1d */ /* 0x008fec0000010000 */
[----:B-1----:R-:W-:Y:S05]  /*37c0*/  @P0 BRA `(.L_x_28) ;  /* 0x00000000000c0947 */ /* 0x002fea0003800000 */
[----:B------:R1:W-:Y:S01]  /*37d0*/  UTMASTG.2D [UR8], [UR32], desc[URZ] ;  /* 0x0000ff08200073b5 */ /* 0x0003e20008009000 */
[----:B------:R0:W-:Y:S01]  /*37e0*/  UTMACMDFLUSH ;  /* 0x00000000000079b7 */ /* 0x0001e20000000000 */
[----:B-1----:R-:W-:-:S04]  /*37f0*/  DEPBAR.LE SB0, 0x3 ;  /* 0x000080c00000791a */ /* 0x002fc80000000000 */
.L_x_28:
[----:B------:R-:W-:Y:S06]  /*3800*/  BAR.SYNC.DEFER_BLOCKING 0x1, 0x80 ;  /* 0x0042000000007b1d */ /* 0x000fec0000010000 */
[----:B------:R1:W-:Y:S04]  /*3810*/  STS.128 [R34], R4 ;  /* 0x0000000422007388 */ /* 0x0003e80000000c00 */
[----:B------:R1:W-:Y:S04]  /*3820*/  STS.128 [R33], R8 ;  /* 0x0000000821007388 */ /* 0x0003e80000000c00 */
[----:B------:R1:W-:Y:S04]  /*3830*/  STS.128 [R32], R12 ;  /* 0x0000000c20007388 */ /* 0x0003e80000000c00 */
[----:B------:R1:W-:Y:S01]  /*3840*/  STS.128 [R28], R16 ;  /* 0x000000101c007388 */ /* 0x0003e20000000c00 */
[----:B------:R2:W-:Y:S06]  /*3850*/  MEMBAR.ALL.CTA ;  /* 0x0000000000007992 */ /* 0x0005ec0000008000 */
[----:B--2---:R-:W2:Y:S02]  /*3860*/  FENCE.VIEW.ASYNC.S ;  /* 0x00000000000073c6 */ /* 0x004ea40000000000 */
[----:B--2---:R-:W-:Y:S06]  /*3870*/  BAR.SYNC.DEFER_BLOCKING 0x1, 0x80 ;  /* 0x0042000000007b1d */ /* 0x004fec0000010000 */
[----:B------:R-:W-:Y:S05]  /*3880*/  @P0 BRA `(.L_x_29) ;  /* 0x00000000001c0947 */ /* 0x000fea0003800000 */
[----:B------:R-:W-:Y:S01]  /*3890*/  USHF.L.U32 UR4, UR4, 0xc, URZ ;  /* 0x0000000c04047899 */ /* 0x000fe200080006ff */
[----:B------:R-:W-:-:S03]  /*38a0*/  UMOV UR6, UR10 ;  /* 0x0000000a00067c82 */ /* 0x000fc60008000000 */
[----:B------:R-:W-:-:S04]  /*38b0*/  UIADD3 UR4, UPT, UPT, UR7, UR4, UR4 ;  /* 0x0000000407047290 */ /* 0x000fc8000fffe004 */
[----:B------:R-:W-:-:S09]  /*38c0*/  UIADD3 UR4, UPT, UPT, UR4, 0x400, URZ ;  /* 0x0000040004047890 */ /* 0x000fd2000fffe0ff */
[----:B------:R2:W-:Y:S01]  /*38d0*/  UTMASTG.2D [UR4], [UR30], desc[URZ] ;  /* 0x0000ff041e0073b5 */ /* 0x0005e20008009000 */
[----:B------:R0:W-:Y:S01]  /*38e0*/  UTMACMDFLUSH ;  /* 0x00000000000079b7 */ /* 0x0001e20000000000 */
[----:B--2---:R-:W-:-:S04]  /*38f0*/  DEPBAR.LE SB0, 0x3 ;  /* 0x000080c00000791a */ /* 0x004fc80000000000 */
.L_x_29:
[----:B------:R-:W-:Y:S01]  /*3900*/  BAR.SYNC.DEFER_BLOCKING 0x1, 0x80 ;  /* 0x0042000000007b1d */ /* 0x000fe20000010000 */
[----:B------:R-:W-:Y:S01]  /*3910*/  UISETP.GE.U32.AND UP0, UPT, UR28, 0x6, UPT ;  /* 0x000000061c00788c */ /* 0x000fe2000bf06070 */
[----:B------:R-:W-:Y:S01]  /*3920*/  IADD3 R62, PT, PT, R62, 0x40, RZ ;  /* 0x000000403e3e7810 */ /* 0x000fe20007ffe0ff */
[----:B------:R-:W-:Y:S02]  /*3930*/  UIADD3 UR4, UPT, UPT, UR28, 0x2, URZ ;  /* 0x000000021c047890 */ /* 0x000fe4000fffe0ff */
[----:B------:R-:W-:Y:S02]  /*3940*/  UIADD3 UR29, UPT, UPT, UR29, 0x1, URZ ;  /* 0x000000011d1d7890 */ /* 0x000fe4000fffe0ff */
[----:B------:R-:W-:Y:S02]  /*3950*/  UIADD3 UR5, UPT, UPT, UR5, 0x20, URZ ;  /* 0x0000002005057890 */ /* 0x000fe4000fffe0ff */
[----:B------:R-:W-:Y:S02]  /*3960*/  UIADD3 UR9, UPT, UPT, UR9, 0x40, URZ ;  /* 0x0000004009097890 */ /* 0x000fe4000fffe0ff */
[----:B------:R-:W-:Y:S01]  /*3970*/  UIADD3 UR8, UPT, UPT, UR8, 0x4000, URZ ;  /* 0x0000400008087890 */ /* 0x000fe2000fffe0ff */
[----:B------:R-:W-:Y:S01]  /*3980*/  UMOV UR28, UR4 ;  /* 0x00000004001c7c82 */ /* 0x000fe20008000000 */
[----:B------:R-:W-:Y:S10]  /*3990*/  BRA.U !UP0, `(.L_x_30) ;  /* 0xffffffe508ec7547 */ /* 0x000ff4000b83ffff */
[----:B------:R-:W2:Y:S01]  /*39a0*/  LDCU.64 UR4, c[0x0][0x6c0] ;  /* 0x0000d800ff0477ac */ /* 0x000ea20008000a00 */
[----:B------:R-:W-:Y:S01]  /*39b0*/  LOP3.LUT R63, R63, 0x1, RZ, 0x3c, !PT ;  /* 0x000000013f3f7812 */ /* 0x000fe200078e3cff */
[----:B------:R-:W-:Y:S01]  /*39c0*/  UIADD3 UR20, UPT, UPT, UR19, UR20, URZ ;  /* 0x0000001413147290 */ /* 0x000fe2000fffe0ff */
[----:B------:R-:W-:-:S03]  /*39d0*/  ELECT P0, URZ, PT ;  /* 0x0000000000ff782f */ /* 0x000fc60003800000 */
[----:B------:R-:W-:Y:S02]  /*39e0*/  UISETP.GE.AND UP0, UPT, UR20, 0x100, UPT ;  /* 0x000001001400788c */ /* 0x000fe4000bf06270 */
[----:B------:R-:W-:Y:S02]  /*39f0*/  UIADD3 UR18, UPT, UPT, UR18, 0x1, URZ ;  /* 0x0000000112127890 */ /* 0x000fe4000fffe0ff */
[----:B--2---:R-:W-:-:S06]  /*3a00*/  UIMAD.WIDE.U32 UR8, UR20, UR5, URZ ;  /* 0x00000005140872a5 */ /* 0x004fcc000f8e00ff */
[----:B------:R-:W-:Y:S01]  /*3a10*/  @P0 IMAD.MOV.U32 R0, RZ, RZ, 0x1 ;  /* 0x00000001ff000424 */ /* 0x000fe200078e00ff */
[----:B------:R-:W2:Y:S03]  /*3a20*/  LDCU UR5, c[0x0][0x6d0] ;  /* 0x0000da00ff0577ac */ /* 0x000ea60008000800 */
[----:B------:R3:W-:Y:S01]  /*3a30*/  @P0 SYNCS.ARRIVE.TRANS64.ART0 RZ, [UR7+0x28], R0 ;  /* 0x00002800ffff09a7 */ /* 0x0007e20008500007 */
[----:B------:R-:W-:-:S04]  /*3a40*/  UIADD3 UR6, UPT, UPT, UR20, -UR9, URZ ;  /* 0x8000000914067290 */ /* 0x000fc8000fffe0ff */
[----:B------:R-:W-:-:S04]  /*3a50*/  USHF.R.U32.HI UR6, URZ, UR23, UR6 ;  /* 0x00000017ff067299 */ /* 0x000fc80008011606 */
[----:B------:R-:W-:-:S04]  /*3a60*/  UIADD3 UR6, UPT, UPT, UR9, UR6, URZ ;  /* 0x0000000609067290 */ /* 0x000fc8000fffe0ff */
[----:B------:R-:W-:-:S04]  /*3a70*/  USHF.R.U32.HI UR10, URZ, UR22, UR6 ;  /* 0x00000016ff0a7299 */ /* 0x000fc80008011606 */
[----:B------:R-:W-:-:S04]  /*3a80*/  UIADD3 UR10, UPT, UPT, -UR10, URZ, URZ ;  /* 0x000000ff0a0a7290 */ /* 0x000fc8000fffe1ff */
[----:B------:R-:W-:-:S04]  /*3a90*/  UIMAD UR10, UR4, UR10, UR20 ;  /* 0x0000000a040a72a4 */ /* 0x000fc8000f8e0214 */
[----:B--2---:R-:W-:Y:S01]  /*3aa0*/  UIMAD.WIDE.U32 UR8, UR10, UR5, URZ ;  /* 0x000000050a0872a5 */ /* 0x004fe2000f8e00ff */
[----:B------:R-:W2:Y:S03]  /*3ab0*/  LDCU.64 UR4, c[0x0][0x6d8] ;  /* 0x0000db00ff0477ac */ /* 0x000ea60008000a00 */
[----:B------:R-:W-:-:S04]  /*3ac0*/  UIADD3 UR6, UPT, UPT, UR10, -UR9, URZ ;  /* 0x800000090a067290 */ /* 0x000fc8000fffe0ff */
[----:B------:R-:W-:-:S04]  /*3ad0*/  USHF.R.U32.HI UR6, URZ, UR21, UR6 ;  /* 0x00000015ff067299 */ /* 0x000fc80008011606 */
[----:B------:R-:W-:-:S04]  /*3ae0*/  UIADD3 UR6, UPT, UPT, UR9, UR6, URZ ;  /* 0x0000000609067290 */ /* 0x000fc8000fffe0ff */
[----:B------:R-:W-:-:S04]  /*3af0*/  USHF.R.U32.HI UR6, URZ, UR15, UR6 ;  /* 0x0000000fff067299 */ /* 0x000fc80008011606 */
[----:B--2---:R-:W-:Y:S01]  /*3b00*/  UIMAD.WIDE.U32 UR8, UR6, UR5, URZ ;  /* 0x00000005060872a5 */ /* 0x004fe2000f8e00ff */
[----:B------:R-:W2:Y:S03]  /*3b10*/  LDCU UR5, c[0x0][0x6cc] ;  /* 0x0000d980ff0577ac */ /* 0x000ea60008000800 */
[----:B------:R-:W-:Y:S02]  /*3b20*/  UIADD3 UR8, UPT, UPT, UR6, -UR9, URZ ;  /* 0x8000000906087290 */ /* 0x000fe4000fffe0ff */
[----:B------:R-:W-:Y:S02]  /*3b30*/  UIADD3 UR7, UPT, UPT, -UR6, URZ, URZ ;  /* 0x000000ff06077290 */ /* 0x000fe4000fffe1ff */
[----:B------:R-:W-:-:S04]  /*3b40*/  USHF.R.U32.HI UR8, URZ, UR14, UR8 ;  /* 0x0000000eff087299 */ /* 0x000fc80008011608 */
[----:B------:R-:W-:-:S04]  /*3b50*/  UIADD3 UR8, UPT, UPT, UR9, UR8, URZ ;  /* 0x0000000809087290 */ /* 0x000fc8000fffe0ff */
[----:B------:R-:W-:Y:S02]  /*3b60*/  USHF.R.U32.HI UR8, URZ, UR13, UR8 ;  /* 0x0000000dff087299 */ /* 0x000fe40008011608 */
[----:B--2---:R-:W-:Y:S02]  /*3b70*/  UIMAD UR10, UR5, UR7, UR10 ;  /* 0x00000007050a72a4 */ /* 0x004fe4000f8e020a */
[----:B------:R-:W-:-:S04]  /*3b80*/  UIADD3 UR8, UPT, UPT, -UR8, URZ, URZ ;  /* 0x000000ff08087290 */ /* 0x000fc8000fffe1ff */
[----:B------:R-:W-:Y:S01]  /*3b90*/  UIMAD UR4, UR4, UR8, UR6 ;  /* 0x00000008040472a4 */ /* 0x000fe2000f8e0206 */
[----:B---3--:R-:W-:Y:S11]  /*3ba0*/  BRA.U !UP0, `(.L_x_31) ;  /* 0xffffffe108e07547 */ /* 0x008ff6000b83ffff */
.L_x_26:
[----:B------:R-:W-:-:S13]  /*3bb0*/  ISETP.NE.AND P0, PT, R65, RZ, PT ;  /* 0x000000ff4100720c */ /* 0x000fda0003f05270 */
[----:B------:R-:W-:Y:S05]  /*3bc0*/  @P0 BRA `(.L_x_32) ;  /* 0x0000000000180947 */ /* 0x000fea0003800000 */
[----:B------:R-:W-:Y:S01]  /*3bd0*/  ELECT P1, URZ, PT ;  /* 0x0000000000ff782f */ /* 0x000fe20003820000 */
[----:B------:R-:W-:Y:S01]  /*3be0*/  HFMA2 R0, -RZ, RZ, 0, 5.9604644775390625e-08 ;  /* 0x00000001ff007431 */ /* 0x000fe200000001ff */
[----:B------:R-:W-:Y:S01]  /*3bf0*/  UMOV UR4, 0x40 ;  /* 0x0000004000047882 */ /* 0x000fe20000000000 */
[----:B------:R-:W-:Y:S01]  /*3c00*/  UVIRTCOUNT.DEALLOC.SMPOOL 0x80 ;  /* 0x000000800000784c */ /* 0x000fe20000000000 */
[----:B------:R-:W-:-:S09]  /*3c10*/  ULEA UR4, UR12, UR4, 0x18 ;  /* 0x000000040c047291 */ /* 0x000fd2000f8ec0ff */
[----:B------:R3:W-:Y:S03]  /*3c20*/  @P1 STS.U8 [UR4], R0 ;  /* 0x00000000ff001988 */ /* 0x0007e60008000004 */
.L_x_32:
[----:B------:R-:W-:Y:S06]  /*3c30*/  BAR.SYNC.DEFER_BLOCKING 0x1, 0x80 ;  /* 0x0042000000007b1d */ /* 0x000fec0000010000 */
[----:B------:R-:W-:Y:S05]  /*3c40*/  @P0 BRA `(.L_x_33) ;  /* 0x00000000009c0947 */ /* 0x000fea0003800000 */
[----:B------:R-:W-:Y:S01]  /*3c50*/  NOP ;  /* 0x0000000000007918 */ /* 0x000fe20000000000 */
[----:B------:R-:W-:Y:S01]  /*3c60*/  UMOV UR4, 0x50 ;  /* 0x0000005000047882 */ /* 0x000fe20000000000 */
[----:B-12---:R-:W-:Y:S01]  /*3c70*/  LOP3.LUT R4, R64, 0xffff, RZ, 0xc0, !PT ;  /* 0x0000ffff40047812 */ /* 0x006fe200078ec0ff */
[----:B------:R-:W-:Y:S01]  /*3c80*/  ULEA UR12, UR12, UR4, 0x18 ;  /* 0x000000040c0c7291 */ /* 0x000fe2000f8ec0ff */
[----:B------:R-:W-:Y:S02]  /*3c90*/  IMAD.MOV.U32 R3, RZ, RZ, 0xffff ;  /* 0x0000ffffff037424 */ /* 0x000fe400078e00ff */
[----:B------:R-:W-:Y:S01]  /*3ca0*/  SHF.R.U32.HI R4, RZ, 0x5, R4 ;  /* 0x00000005ff047819 */ /* 0x000fe20000011604 */
[----:B------:R-:W-:-:S03]  /*3cb0*/  IMAD.MOV.U32 R2, RZ, RZ, 0x1 ;  /* 0x00000001ff027424 */ /* 0x000fc600078e00ff */
[----:B------:R-:W-:Y:S01]  /*3cc0*/  SHF.L.U32 R3, R3, R4, RZ ;  /* 0x0000000403037219 */ /* 0x000fe200000006ff */
[----:B------:R-:W-:Y:S01]  /*3cd0*/  VIADD R5, R4, 0x10 ;  /* 0x0000001004057836 */ /* 0x000fe20000000000 */
[----:B---3--:R-:W1:Y:S04]  /*3ce0*/  LDS R0, [UR12] ;  /* 0x0000000cff007984 */ /* 0x008e680008000800 */
[----:B------:R-:W-:-:S04]  /*3cf0*/  SHF.L.U32 R2, R2, R5, RZ ;  /* 0x0000000502027219 */ /* 0x000fc800000006ff */
[----:B------:R-:W-:-:S04]  /*3d00*/  LOP3.LUT R5, R2, R3, RZ, 0xfc, !PT ;  /* 0x0000000302057212 */ /* 0x000fc800078efcff */
[C---:B------:R-:W-:Y:S02]  /*3d10*/  LOP3.LUT R3, R5.reuse, 0xffff, RZ, 0xc0, !PT ;  /* 0x0000ffff05037812 */ /* 0x040fe400078ec0ff */
[----:B-1----:R-:W-:-:S04]  /*3d20*/  LOP3.LUT R2, R5, 0xffff, R0, 0x80, !PT ;  /* 0x0000ffff05027812 */ /* 0x002fc800078e8000 */
[----:B------:R-:W-:-:S13]  /*3d30*/  ISETP.NE.AND P0, PT, R2, R3, PT ;  /* 0x000000030200720c */ /* 0x000fda0003f05270 */
[----:B------:R-:W-:Y:S05]  /*3d40*/  @P0 BRA `(.L_x_34) ;  /* 0x0000000000500947 */ /* 0x000fea0003800000 */
[----:B------:R-:W-:Y:S02]  /*3d50*/  SHF.R.U32.HI R0, RZ, 0x10, R0 ;  /* 0x00000010ff007819 */ /* 0x000fe40000011600 */
[----:B------:R-:W-:-:S04]  /*3d60*/  SHF.R.U32.HI R3, RZ, 0x10, R5 ;  /* 0x00000010ff037819 */ /* 0x000fc80000011605 */
[----:B------:R-:W-:-:S04]  /*3d70*/  LOP3.LUT R0, R0, R3, RZ, 0xc0, !PT ;  /* 0x0000000300007212 */ /* 0x000fc800078ec0ff */
[----:B------:R-:W-:-:S13]  /*3d80*/  ISETP.NE.AND P0, PT, R0, R3, PT ;  /* 0x000000030000720c */ /* 0x000fda0003f05270 */
[----:B------:R-:W-:Y:S05]  /*3d90*/  @P0 BRA `(.L_x_35) ;  /* 0x0000000000300947 */ /* 0x000fea0003800000 */
[----:B------:R-:W-:Y:S01]  /*3da0*/  R2UR UR6, R5 ;  /* 0x00000000050672ca */ /* 0x000fe200000e0000 */
[----:B------:R-:W1:Y:S01]  /*3db0*/  S2R R2, SR_LANEID ;  /* 0x0000000000027919 */ /* 0x000e620000000000 */
[----:B------:R-:W-:Y:S02]  /*3dc0*/  VOTEU.ANY UR5, UPT, PT ;  /* 0x0000000000057886 */ /* 0x000fe400038e0100 */
[----:B------:R-:W-:-:S09]  /*3dd0*/  UFLO.U32 UR5, UR5 ;  /* 0x00000005000572bd */ /* 0x000fd200080e0000 */
[----:B------:R-:W-:-:S06]  /*3de0*/  ULOP3.LUT UR6, URZ, UR6, URZ, 0x33, !UPT ;  /* 0x00000006ff067292 */ /* 0x000fcc000f8e33ff */
[----:B------:R-:W-:-:S04]  /*3df0*/  IMAD.U32 R0, RZ, RZ, UR6 ;  /* 0x00000006ff007e24 */ /* 0x000fc8000f8e00ff */
[----:B------:R-:W2:Y:S02]  /*3e00*/  REDUX UR4, R0 ;  /* 0x00000000000473c4 */ /* 0x000ea40000000000 */
[----:B------:R3:W-:Y:S01]  /*3e10*/  UTCATOMSWS.AND URZ, UR6 ;  /* 0x0000000600ff79e3 */ /* 0x0007e20008000000 */
[----:B-1----:R-:W-:Y:S01]  /*3e20*/  ISETP.EQ.U32.AND P0, PT, R2, UR5, PT ;  /* 0x0000000502007c0c */ /* 0x002fe2000bf02070 */
[----:B--2---:R-:W-:-:S12]  /*3e30*/  IMAD.U32 R2, RZ, RZ, UR4 ;  /* 0x00000004ff027e24 */ /* 0x004fd8000f8e00ff */
[----:B------:R3:W-:Y:S01]  /*3e40*/  @P0 ATOMS.AND RZ, [UR12], R2 ;  /* 0x00000002ffff098c */ /* 0x0007e2000a80000c */
[----:B------:R-:W-:Y:S05]  /*3e50*/  BRA `(.L_x_36) ;  /* 0x0000000000147947 */ /* 0x000fea0003800000 */
.L_x_35:
[----:B------:R-:W-:Y:S02]  /*3e60*/  MOV R2, 0x3e80 ;  /* 0x00003e8000027802 */ /* 0x000fe40000000f00 */
[----:B------:R-:W-:Y:S05]  /*3e70*/  CALL.REL.NOINC `($__internal_0_$__cuda_sm10x_tcgen05_guardrail_trap_col_being_dealloced_not_returned_by_alloc) ;  /* 0x0000000000c87944 */ /* 0x000fea0003c00000 */
[----:B------:R-:W-:Y:S05]  /*3e80*/  BRA `(.L_x_36) ;  /* 0x0000000000087947 */ /* 0x000fea0003800000 */
.L_x_34:
[----:B------:R-:W-:Y:S02]  /*3e90*/  MOV R2, 0x3eb0 ;  /* 0x00003eb000027802 */ /* 0x000fe40000000f00 */
[----:B------:R-:W-:Y:S05]  /*3ea0*/  CALL.REL.NOINC `($__internal_2_$__cuda_sm10x_tcgen05_guardrail_trap_unallocated_columns_being_dealloced) ;  /* 0x0000000000d47944 */ /* 0x000fea0003c00000 */
.L_x_36:
[----:B------:R-:W-:Y:S01]  /*3eb0*/  NOP ;  /* 0x0000000000007918 */ /* 0x000fe20000000000 */
.L_x_33:
[----:B------:R-:W-:-:S04]  /*3ec0*/  DEPBAR.LE SB0, 0x0 ;  /* 0x000080000000791a */ /* 0x000fc80000000000 */
[----:B------:R-:W-:-:S04]  /*3ed0*/  DEPBAR.LE SB0, 0x0 ;  /* 0x000080000000791a */ /* 0x000fc80000000000 */
[----:B---3--:R-:W-:Y:S05]  /*3ee0*/  EXIT ;  /* 0x000000000000794d */ /* 0x008fea0003800000 */
.L_x_9:
[----:B------:R-:W-:Y:S02]  /*3ef0*/  MOV R4, UR17 ;  /* 0x0000001100047c02 */ /* 0x000fe40008000f00 */
[----:B------:R-:W-:Y:S02]  /*3f00*/  MOV R5, UR17 ;  /* 0x0000001100057c02 */ /* 0x000fe40008000f00 */
[----:B------:R-:W-:-:S07]  /*3f10*/  MOV R0, UR25 ;  /* 0x0000001900007c02 */ /* 0x000fce0008000f00 */
.L_x_37:
[----:B-1----:R1:W2:Y:S02]  /*3f20*/  SYNCS.PHASECHK.TRANS64.TRYWAIT P0, [R0+URZ+0x10], R5 ;  /* 0x00001005000075a7 */ /* 0x0022a400080011ff */
[----:B--2---:R-:W-:Y:S05]  /*3f30*/  @!P0 NANOSLEEP.SYNCS 0x989680 ;  /* 0x009896800000895d */ /* 0x004fea0003900000 */
[----:B------:R-:W2:Y:S02]  /*3f40*/  @!P0 SYNCS.PHASECHK.TRANS64 P0, [R0+URZ+0x10], R5 ;  /* 0x00001005000085a7 */ /* 0x000ea400080010ff */
[----:B--2---:R-:W-:Y:S05]  /*3f50*/  @!P0 BRA `(.L_x_37) ;  /* 0xfffffffc00f08947 */ /* 0x004fea000383ffff */
[----:B------:R-:W-:Y:S05]  /*3f60*/  BRA `(.L_x_8) ;  /* 0xffffffc800e87947 */ /* 0x000fea000383ffff */
.L_x_12:
[----:B------:R-:W-:-:S07]  /*3f70*/  MOV R5, R4 ;  /* 0x0000000400057202 */ /* 0x000fce0000000f00 */
.L_x_38:
[----:B-----5:R5:W4:Y:S02]  /*3f80*/  SYNCS.PHASECHK.TRANS64.TRYWAIT P0, [R3+URZ+0x10], R5 ;  /* 0x00001005030075a7 */ /* 0x020b2400080011ff */
[----:B----4-:R-:W-:Y:S05]  /*3f90*/  @!P0 NANOSLEEP.SYNCS 0x989680 ;  /* 0x009896800000895d */ /* 0x010fea0003900000 */
[----:B------:R-:W4:Y:S02]  /*3fa0*/  @!P0 SYNCS.PHASECHK.TRANS64 P0, [R3+URZ+0x10], R5 ;  /* 0x00001005030085a7 */ /* 0x000f2400080010ff */
[----:B----4-:R-:W-:Y:S05]  /*3fb0*/  @!P0 BRA `(.L_x_38) ;  /* 0xfffffffc00f08947 */ /* 0x010fea000383ffff */
[----:B------:R-:W-:Y:S05]  /*3fc0*/  BRA `(.L_x_39) ;  /* 0xffffffcc00d07947 */ /* 0x000fea000383ffff */
.L_x_15:
[----:B------:R-:W-:Y:S02]  /*3fd0*/  MOV R0, UR12 ;  /* 0x0000000c00007c02 */ /* 0x000fe40008000f00 */
[-C--:B------:R-:W-:Y:S02]  /*3fe0*/  MOV R4, R2.reuse ;  /* 0x0000000200047202 */ /* 0x080fe40000000f00 */
[----:B------:R-:W-:-:S07]  /*3ff0*/  MOV R5, R2 ;  /* 0x0000000200057202 */ /* 0x000fce0000000f00 */
.L_x_40:
[----:B-1----:R1:W4:Y:S02]  /*4000*/  SYNCS.PHASECHK.TRANS64.TRYWAIT P0, [R0+URZ+0x28], R5 ;  /* 0x00002805000075a7 */ /* 0x00232400080011ff */
[----:B----4-:R-:W-:Y:S05]  /*4010*/  @!P0 NANOSLEEP.SYNCS 0x989680 ;  /* 0x009896800000895d */ /* 0x010fea0003900000 */
[----:B------:R-:W4:Y:S02]  /*4020*/  @!P0 SYNCS.PHASECHK.TRANS64 P0, [R0+URZ+0x28], R5 ;  /* 0x00002805000085a7 */ /* 0x000f2400080010ff */
[----:B----4-:R-:W-:Y:S05]  /*4030*/  @!P0 BRA `(.L_x_40) ;  /* 0xfffffffc00f08947 */ /* 0x010fea000383ffff */
[----:B------:R-:W-:Y:S05]  /*4040*/  BRA `(.L_x_41) ;  /* 0xffffffd400147947 */ /* 0x000fea000383ffff */
.L_x_17:
[----:B------:R-:W-:Y:S02]  /*4050*/  MOV R4, UR26 ;  /* 0x0000001a00047c02 */ /* 0x000fe40008000f00 */
[----:B------:R-:W-:Y:S02]  /*4060*/  MOV R5, UR26 ;  /* 0x0000001a00057c02 */ /* 0x000fe40008000f00 */
[----:B------:R-:W-:Y:S07]  /*4070*/  MOV R0, UR17 ;  /* 0x0000001100007c02 */ /* 0x000fee0008000f00 */
.L_x_42:
[----:B-1----:R1:W4:Y:S02]  /*4080*/  SYNCS.PHASECHK.TRANS64.TRYWAIT P1, [R0+URZ], R5 ;  /* 0x00000005000075a7 */ /* 0x00232400080211ff */
[----:B----4-:R-:W-:Y:S05]  /*4090*/  @!P1 NANOSLEEP.SYNCS 0x989680 ;  /* 0x009896800000995d */ /* 0x010fea0003900000 */
[----:B------:R-:W4:Y:S02]  /*40a0*/  @!P1 SYNCS.PHASECHK.TRANS64 P1, [R0+URZ], R5 ;  /* 0x00000005000095a7 */ /* 0x000f2400080210ff */
[----:B----4-:R-:W-:Y:S05]  /*40b0*/  @!P1 BRA `(.L_x_42) ;  /* 0xfffffffc00f09947 */ /* 0x010fea000383ffff */
[----:B------:R-:W-:Y:S05]  /*40c0*/  BRA `(.L_x_16) ;  /* 0xffffffd400787947 */ /* 0x000fea000383ffff */
.L_x_20:
[----:B------:R-:W-:-:S07]  /*40d0*/  MOV R3, R2 ;  /* 0x0000000200037202 */ /* 0x000fce0000000f00 */
.L_x_43:
[----:B----4-:R4:W1:Y:S02]  /*40e0*/  SYNCS.PHASECHK.TRANS64.TRYWAIT P0, [R5+URZ+0x28], R3 ;  /* 0x00002803050075a7 */ /* 0x01086400080011ff */
[----:B-1----:R-:W-:Y:S05]  /*40f0*/  @!P0 NANOSLEEP.SYNCS 0x989680 ;  /* 0x009896800000895d */ /* 0x002fea0003900000 */
[----:B------:R-:W1:Y:S02]  /*4100*/  @!P0 SYNCS.PHASECHK.TRANS64 P0, [R5+URZ+0x28], R3 ;  /* 0x00002803050085a7 */ /* 0x000e6400080010ff */
[----:B-1----:R-:W-:Y:S05]  /*4110*/  @!P0 BRA `(.L_x_43) ;  /* 0xfffffffc00f08947 */ /* 0x002fea000383ffff */
[----:B------:R-:W-:Y:S05]  /*4120*/  BRA `(.L_x_13) ;  /* 0xffffffd400f07947 */ /* 0x000fea000383ffff */
.L_x_27:
[----:B------:R-:W-:Y:S02]  /*4130*/  MOV R0, UR11 ;  /* 0x0000000b00007c02 */ /* 0x000fe40008000f00 */
[----:B------:R-:W-:-:S07]  /*4140*/  MOV R7, R6 ;  /* 0x0000000600077202 */ /* 0x000fce0000000f00 */
.L_x_44:
[----:B-1----:R1:W2:Y:S02]  /*4150*/  SYNCS.PHASECHK.TRANS64.TRYWAIT P0, [R0+URZ+0x20], R7 ;  /* 0x00002007000075a7 */ /* 0x0022a400080011ff */
[----:B--2---:R-:W-:Y:S05]  /*4160*/  @!P0 NANOSLEEP.SYNCS 0x989680 ;  /* 0x009896800000895d */ /* 0x004fea0003900000 */
[----:B------:R-:W2:Y:S02]  /*4170*/  @!P0 SYNCS.PHASECHK.TRANS64 P0, [R0+URZ+0x20], R7 ;  /* 0x00002007000085a7 */ /* 0x000ea400080010ff */
[----:B--2---:R-:W-:Y:S05]  /*4180*/  @!P0 BRA `(.L_x_44) ;  /* 0xfffffffc00f08947 */ /* 0x004fea000383ffff */
[----:B------:R-:W-:Y:S05]  /*4190*/  BRA `(.L_x_45) ;  /* 0xffffffdc00847947 */ /* 0x000fea000383ffff */
        .weak           $__internal_0_$__cuda_sm10x_tcgen05_guardrail_trap_col_being_dealloced_not_returned_by_alloc
        .type           $__internal_0_$__cuda_sm10x_tcgen05_guardrail_trap_col_being_dealloced_not_returned_by_alloc,@function
        .size           $__internal_0_$__cuda_sm10x_tcgen05_guardrail_trap_col_being_dealloced_not_returned_by_alloc,($__internal_1_$__cuda_sm10x_tcgen05_guardrail_trap_phase_invalid_during_alloc - $__internal_0_$__cuda_sm10x_tcgen05_guardrail_trap_col_being_dealloced_not_returned_by_alloc)
$__internal_0_$__cuda_sm10x_tcgen05_guardrail_trap_col_being_dealloced_not_returned_by_alloc:
[----:B------:R-:W-:Y:S05]  /*41a0*/  BPT.TRAP 0x1 ;  /* 0x000000040000795c */ /* 0x000fea0000300000 */
[----:B------:R-:W-:-:S04]  /*41b0*/  HFMA2 R3, -RZ, RZ, 0, 0 ;  /* 0x00000000ff037431 */ /* 0x000fc800000001ff */
[----:B------:R-:W-:Y:S05]  /*41c0*/  RET.REL.NODEC R2 `(kernel_cutlass_kernel_cudnngemm_swigludense_blockscaled_gemm_persistent_swiglu_interleaved_quantSm100BlockScaledPersistentDenseGemmKernel_object_at__TiledMMA_ThrLayoutVMNK11110000_Permuta_0) ;  /* 0xffffffbc028c7950 */ /* 0x000fea0003c3ffff */
        .weak           $__internal_1_$__cuda_sm10x_tcgen05_guardrail_trap_phase_invalid_during_alloc
        .type           $__internal_1_$__cuda_sm10x_tcgen05_guardrail_trap_phase_invalid_during_alloc,@function
        .size           $__internal_1_$__cuda_sm10x_tcgen05_guardrail_trap_phase_invalid_during_alloc,($__internal_2_$__cuda_sm10x_tcgen05_guardrail_trap_unallocated_columns_being_dealloced - $__internal_1_$__cuda_sm10x_tcgen05_guardrail_trap_phase_invalid_during_alloc)
$__internal_1_$__cuda_sm10x_tcgen05_guardrail_trap_phase_invalid_during_alloc:
[----:B------:R-:W-:Y:S05]  /*41d0*/  BPT.TRAP 0x1 ;  /* 0x000000040000795c */ /* 0x000fea0000300000 */
[----:B------:R-:W-:-:S04]  /*41e0*/  MOV R3, 0x0 ;  /* 0x0000000000037802 */ /* 0x000fc80000000f00 */
[----:B------:R-:W-:Y:S05]  /*41f0*/  RET.REL.NODEC R2 `(kernel_cutlass_kernel_cudnngemm_swigludense_blockscaled_gemm_persistent_swiglu_interleaved_quantSm100BlockScaledPersistentDenseGemmKernel_object_at__TiledMMA_ThrLayoutVMNK11110000_Permuta_0) ;  /* 0xffffffbc02807950 */ /* 0x000fea0003c3ffff */
        .weak           $__internal_2_$__cuda_sm10x_tcgen05_guardrail_trap_unallocated_columns_being_dealloced
        .type           $__internal_2_$__cuda_sm10x_tcgen05_guardrail_trap_unallocated_columns_being_dealloced,@function
        .size           $__internal_2_$__cuda_sm10x_tcgen05_guardrail_trap_unallocated_columns_being_dealloced,(.L_x_49 - $__internal_2_$__cuda_sm10x_tcgen05_guardrail_trap_unallocated_columns_being_dealloced)
$__internal_2_$__cuda_sm10x_tcgen05_guardrail_trap_unallocated_columns_being_dealloced:
[----:B------:R-:W-:Y:S05]  /*4200*/  BPT.TRAP 0x1 ;  /* 0x000000040000795c */ /* 0x000fea0000300000 */
[----:B------:R-:W-:-:S04]  /*4210*/  HFMA2 R3, -RZ, RZ, 0, 0 ;  /* 0x00000000ff037431 */ /* 0x000fc800000001ff */
[----:B------:R-:W-:Y:S05]  /*4220*/  RET.REL.NODEC R2 `(kernel_cutlass_kernel_cudnngemm_swigludense_blockscaled_gemm_persistent_swiglu_interleaved_quantSm100BlockScaledPersistentDenseGemmKernel_object_at__TiledMMA_ThrLayoutVMNK11110000_Permuta_0) ;  /* 0xffffffbc02747950 */ /* 0x000fea0003c3ffff */
.L_x_46:
[----:B------:R-:W-:-:S00]  /*4230*/  BRA `(.L_x_46) ;  /* 0xfffffffc00fc7947 */ /* 0x000fc0000383ffff */
[----:B------:R-:W-:-:S00]  /*4240*/  NOP ;  /* 0x0000000000007918 */ /* 0x000fc00000000000 */
        /* <DEDUP_REMOVED lines=11> */
.L_x_49:


//--------------------- .nv.shared.kernel_cutlass_kernel_cudnngemm_swigludense_blockscaled_gemm_persistent_swiglu_interleaved_quantSm100BlockScaledPersistentDenseGemmKernel_object_at__TiledMMA_ThrLayoutVMNK11110000_Permuta_0 --------------------------
	.section	.nv.shared.kernel_cutlass_kernel_cudnngemm_swigludense_blockscaled_gemm_persistent_swiglu_interleaved_quantSm100BlockScaledPersistentDenseGemmKernel_object_at__TiledMMA_ThrLayoutVMNK11110000_Permuta_0,"aw",@nobits
	.sectionflags	@""
	.align	1024
	.zero		1024


//--------------------- .nv.shared.reserved.0     --------------------------
	.section	.nv.shared.reserved.0,"aw",@nobits
	.align	8
	.weak		__nv_reservedSMEM_offset_0_alias
	.size		__nv_reservedSMEM_offset_0_alias, 0, 64
	.other		__nv_reservedSMEM_offset_0_alias,@"STO_CUDA_RESERVED_SHARED STV_DEFAULT"
__nv_reservedSMEM_offset_0_alias:
	.zero		0
.nv.shared.reserved.0:
	.zero		64
	.weak		__nv_reservedSMEM_allocation_phase
	.type		__nv_reservedSMEM_allocation_phase,@object
	.size		__nv_reservedSMEM_allocation_phase,(.L_0 - __nv_reservedSMEM_allocation_phase)
__nv_reservedSMEM_allocation_phase:
	.zero		1
.L_0:
	.zero		7
	.weak		__nv_reservedSMEM_devtool_atexit_pc
	.type		__nv_reservedSMEM_devtool_atexit_pc,@object
	.size		__nv_reservedSMEM_devtool_atexit_pc,(__nv_reservedSMEM_allocation_mask - __nv_reservedSMEM_devtool_atexit_pc)
__nv_reservedSMEM_devtool_atexit_pc:
	.zero		8
	.weak		__nv_reservedSMEM_allocation_mask
	.type		__nv_reservedSMEM_allocation_mask,@object
	.size		__nv_reservedSMEM_allocation_mask,(.L_2 - __nv_reservedSMEM_allocation_mask)
__nv_reservedSMEM_allocation_mask:
	.zero		4
.L_2:


//--------------------- .nv.constant0.kernel_cutlass_kernel_cudnngemm_swigludense_blockscaled_gemm_persistent_swiglu_interleaved_quantSm100BlockScaledPersistentDenseGemmKernel_object_at__TiledMMA_ThrLayoutVMNK11110000_Permuta_0 --------------------------
	.section	.nv.constant0.kernel_cutlass_kernel_cudnngemm_swigludense_blockscaled_gemm_persistent_swiglu_interleaved_quantSm100BlockScaledPersistentDenseGemmKernel_object_at__TiledMMA_ThrLayoutVMNK11110000_Permuta_0,"a",@progbits
	.sectionflags	@""
	.align	4
.nv.constant0.kernel_cutlass_kernel_cudnngemm_swigludense_blockscaled_gemm_persistent_swiglu_interleaved_quantSm100BlockScaledPersistentDenseGemmKernel_object_at__TiledMMA_ThrLayoutVMNK11110000_Permuta_0:
	.zero		1768


//--------------------- SYMBOLS --------------------------

	.type		.nv.reservedSmem.offset0,@object
	.size		.nv.reservedSmem.offset0,0x4
	.type		.nv.reservedSmem.cap,@object
	.size		.nv.reservedSmem.cap,0x4
